	.target	sm_90a

	.elftype	@"ET_EXEC"


//--------------------- .note.nv.tkinfo           --------------------------
	.section	.note.nv.tkinfo,"",@"SHT_NOTE"
	.sectionflags	@"SHF_NOTE_NV_TKINFO"
	.tkinfo
        /*0018*/ 	.word	0x00000002
        /*0030*/ 	.string	""
        /*0030*/ 	.string	"ptxas"
        /*0030*/ 	.string	"Cuda compilation tools, release 13.0, V13.0.88"
        /*0030*/ 	.string	"Build cuda_13.0.r13.0/compiler.36424714_0"
        /*0030*/ 	.string	"-arch sm_90a -m 64 "



//--------------------- .note.nv.cuinfo           --------------------------
	.section	.note.nv.cuinfo,"",@"SHT_NOTE"
	.sectionflags	@"SHF_NOTE_NV_CUINFO"
        /*0018*/ 	.short	0x0002
        /*001a*/ 	.short	0x005a
        /*001c*/ 	.short	0x0082
	.zero		2


//--------------------- .nv.info                  --------------------------
	.section	.nv.info,"",@"SHT_CUDA_INFO"
	.align	4


	//----- nvinfo : EIATTR_REGCOUNT
	.align		4
        /*0000*/ 	.byte	0x04, 0x2f
        /*0002*/ 	.short	(.L_12 - .L_11)
	.align		4
.L_11:
        /*0004*/ 	.word	index@(_ZN7cutlass13device_kernelINS_4gemm6kernel13GemmUniversalIN4cute5tupleIJiiiiEEENS1_10collective13CollectiveMmaINS1_37MainloopSm90TmaGmmaWarpSpecializedFP8ILi5ENS5_IJNS4_1CILi1EEESB_SB_EEENS1_35KernelTmaWarpSpecializedCooperativeEEENS5_IJNSA_ILi256EEENSA_ILi64EEESG_EEENS_12float_e4m3_tENS5_IJlSB_lEEESI_SJ_NS4_8TiledMMAINS4_8MMA_AtomIJNS4_4SM904GMMA30MMA_64x64x32_F32E4M3E4M3_SS_TNILNSN_7ScaleInE1ELSP_1EEEEEENS4_6LayoutINS5_IJNSA_ILi2EEESB_SB_EEENS5_IJSB_NSA_ILi0EEESV_EEEEENS5_IJNS4_10UnderscoreESY_SY_EEEEENS4_13SM90_TMA_LOADENS4_14ComposedLayoutINS4_7SwizzleILi2ELi4ELi3EEENS4_18smem_ptr_flag_bitsILi8EEENSS_INS5_IJNSA_ILi8EEESG_EEENS5_IJSG_SB_EEEEEEEvNS4_8identityES11_S1B_vS1C_EENS_8epilogue10collective6detail29Sm90TmaWarpSpecializedAdapterINS1F_15DefaultEpilogueISI_SJ_SJ_NS1E_6thread17LinearCombinationISI_Li1EffLNS1J_9ScaleType4KindE0ELNS_15FloatRoundStyleE2ESI_EENS1_15EpilogueDefaultEEEEEvvEEEEvNT_6ParamsE)
        /*0008*/ 	.word	0x000000a8


	//----- nvinfo : EIATTR_FRAME_SIZE
	.align		4
.L_12:
        /*000c*/ 	.byte	0x04, 0x11
        /*000e*/ 	.short	(.L_14 - .L_13)
	.align		4
.L_13:
        /*0010*/ 	.word	index@(_ZN7cutlass13device_kernelINS_4gemm6kernel13GemmUniversalIN4cute5tupleIJiiiiEEENS1_10collective13CollectiveMmaINS1_37MainloopSm90TmaGmmaWarpSpecializedFP8ILi5ENS5_IJNS4_1CILi1EEESB_SB_EEENS1_35KernelTmaWarpSpecializedCooperativeEEENS5_IJNSA_ILi256EEENSA_ILi64EEESG_EEENS_12float_e4m3_tENS5_IJlSB_lEEESI_SJ_NS4_8TiledMMAINS4_8MMA_AtomIJNS4_4SM904GMMA30MMA_64x64x32_F32E4M3E4M3_SS_TNILNSN_7ScaleInE1ELSP_1EEEEEENS4_6LayoutINS5_IJNSA_ILi2EEESB_SB_EEENS5_IJSB_NSA_ILi0EEESV_EEEEENS5_IJNS4_10UnderscoreESY_SY_EEEEENS4_13SM90_TMA_LOADENS4_14ComposedLayoutINS4_7SwizzleILi2ELi4ELi3EEENS4_18smem_ptr_flag_bitsILi8EEENSS_INS5_IJNSA_ILi8EEESG_EEENS5_IJSG_SB_EEEEEEEvNS4_8identityES11_S1B_vS1C_EENS_8epilogue10collective6detail29Sm90TmaWarpSpecializedAdapterINS1F_15DefaultEpilogueISI_SJ_SJ_NS1E_6thread17LinearCombinationISI_Li1EffLNS1J_9ScaleType4KindE0ELNS_15FloatRoundStyleE2ESI_EENS1_15EpilogueDefaultEEEEEvvEEEEvNT_6ParamsE)
        /*0014*/ 	.word	0x00000000


	//----- nvinfo : EIATTR_MIN_STACK_SIZE
	.align		4
.L_14:
        /*0018*/ 	.byte	0x04, 0x12
        /*001a*/ 	.short	(.L_16 - .L_15)
	.align		4
.L_15:
        /*001c*/ 	.word	index@(_ZN7cutlass13device_kernelINS_4gemm6kernel13GemmUniversalIN4cute5tupleIJiiiiEEENS1_10collective13CollectiveMmaINS1_37MainloopSm90TmaGmmaWarpSpecializedFP8ILi5ENS5_IJNS4_1CILi1EEESB_SB_EEENS1_35KernelTmaWarpSpecializedCooperativeEEENS5_IJNSA_ILi256EEENSA_ILi64EEESG_EEENS_12float_e4m3_tENS5_IJlSB_lEEESI_SJ_NS4_8TiledMMAINS4_8MMA_AtomIJNS4_4SM904GMMA30MMA_64x64x32_F32E4M3E4M3_SS_TNILNSN_7ScaleInE1ELSP_1EEEEEENS4_6LayoutINS5_IJNSA_ILi2EEESB_SB_EEENS5_IJSB_NSA_ILi0EEESV_EEEEENS5_IJNS4_10UnderscoreESY_SY_EEEEENS4_13SM90_TMA_LOADENS4_14ComposedLayoutINS4_7SwizzleILi2ELi4ELi3EEENS4_18smem_ptr_flag_bitsILi8EEENSS_INS5_IJNSA_ILi8EEESG_EEENS5_IJSG_SB_EEEEEEEvNS4_8identityES11_S1B_vS1C_EENS_8epilogue10collective6detail29Sm90TmaWarpSpecializedAdapterINS1F_15DefaultEpilogueISI_SJ_SJ_NS1E_6thread17LinearCombinationISI_Li1EffLNS1J_9ScaleType4KindE0ELNS_15FloatRoundStyleE2ESI_EENS1_15EpilogueDefaultEEEEEvvEEEEvNT_6ParamsE)
        /*0020*/ 	.word	0x00000000
.L_16:


//--------------------- .nv.compat                --------------------------
	.section	.nv.compat,"",@"SHT_CUDA_COMPAT_INFO"
	.align	4
        /*0000*/ 	.byte	0x02, 0x09, 0x01, 0x00, 0x02, 0x02, 0x04, 0x00, 0x02, 0x05, 0x05, 0x00, 0x03, 0x07, 0x01, 0x01
        /*0010*/ 	.byte	0x02, 0x03, 0x01, 0x00, 0x02, 0x06, 0x01, 0x00, 0x04, 0x0b, 0x08, 0x00, 0x00, 0x00, 0x00, 0x00
        /*0020*/ 	.byte	0x00, 0x00, 0x00, 0x00


//--------------------- .nv.info._ZN7cutlass13device_kernelINS_4gemm6kernel13GemmUniversalIN4cute5tupleIJiiiiEEENS1_10collective13CollectiveMmaINS1_37MainloopSm90TmaGmmaWarpSpecializedFP8ILi5ENS5_IJNS4_1CILi1EEESB_SB_EEENS1_35KernelTmaWarpSpecializedCooperativeEEENS5_IJNSA_ILi256EEENSA_ILi64EEESG_EEENS_12float_e4m3_tENS5_IJlSB_lEEESI_SJ_NS4_8TiledMMAINS4_8MMA_AtomIJNS4_4SM904GMMA30MMA_64x64x32_F32E4M3E4M3_SS_TNILNSN_7ScaleInE1ELSP_1EEEEEENS4_6LayoutINS5_IJNSA_ILi2EEESB_SB_EEENS5_IJSB_NSA_ILi0EEESV_EEEEENS5_IJNS4_10UnderscoreESY_SY_EEEEENS4_13SM90_TMA_LOADENS4_14ComposedLayoutINS4_7SwizzleILi2ELi4ELi3EEENS4_18smem_ptr_flag_bitsILi8EEENSS_INS5_IJNSA_ILi8EEESG_EEENS5_IJSG_SB_EEEEEEEvNS4_8identityES11_S1B_vS1C_EENS_8epilogue10collective6detail29Sm90TmaWarpSpecializedAdapterINS1F_15DefaultEpilogueISI_SJ_SJ_NS1E_6thread17LinearCombinationISI_Li1EffLNS1J_9ScaleType4KindE0ELNS_15FloatRoundStyleE2ESI_EENS1_15EpilogueDefaultEEEEEvvEEEEvNT_6ParamsE --------------------------
	.section	.nv.info._ZN7cutlass13device_kernelINS_4gemm6kernel13GemmUniversalIN4cute5tupleIJiiiiEEENS1_10collective13CollectiveMmaINS1_37MainloopSm90TmaGmmaWarpSpecializedFP8ILi5ENS5_IJNS4_1CILi1EEESB_SB_EEENS1_35KernelTmaWarpSpecializedCooperativeEEENS5_IJNSA_ILi256EEENSA_ILi64EEESG_EEENS_12float_e4m3_tENS5_IJlSB_lEEESI_SJ_NS4_8TiledMMAINS4_8MMA_AtomIJNS4_4SM904GMMA30MMA_64x64x32_F32E4M3E4M3_SS_TNILNSN_7ScaleInE1ELSP_1EEEEEENS4_6LayoutINS5_IJNSA_ILi2EEESB_SB_EEENS5_IJSB_NSA_ILi0EEESV_EEEEENS5_IJNS4_10UnderscoreESY_SY_EEEEENS4_13SM90_TMA_LOADENS4_14ComposedLayoutINS4_7SwizzleILi2ELi4ELi3EEENS4_18smem_ptr_flag_bitsILi8EEENSS_INS5_IJNSA_ILi8EEESG_EEENS5_IJSG_SB_EEEEEEEvNS4_8identityES11_S1B_vS1C_EENS_8epilogue10collective6detail29Sm90TmaWarpSpecializedAdapterINS1F_15DefaultEpilogueISI_SJ_SJ_NS1E_6thread17LinearCombinationISI_Li1EffLNS1J_9ScaleType4KindE0ELNS_15FloatRoundStyleE2ESI_EENS1_15EpilogueDefaultEEEEEvvEEEEvNT_6ParamsE,"",@"SHT_CUDA_INFO"
	.sectionflags	@""
	.align	4


	//----- nvinfo : EIATTR_CUDA_API_VERSION
	.align		4
        /*0000*/ 	.byte	0x04, 0x37
        /*0002*/ 	.short	(.L_18 - .L_17)
.L_17:
        /*0004*/ 	.word	0x00000082


	//----- nvinfo : EIATTR_KPARAM_INFO
	.align		4
.L_18:
        /*0008*/ 	.byte	0x04, 0x17
        /*000a*/ 	.short	(.L_20 - .L_19)
.L_19:
        /*000c*/ 	.word	0x00000000
        /*0010*/ 	.short	0x0000
        /*0012*/ 	.short	0x0070
        /*0014*/ 	.byte	0x00, 0xf0, 0x01, 0x10


	//----- nvinfo : EIATTR_SPARSE_MMA_MASK
	.align		4
.L_20:
        /*0018*/ 	.byte	0x03, 0x50
        /*001a*/ 	.short	0x0000


	//----- nvinfo : EIATTR_MAXREG_COUNT
	.align		4
        /*001c*/ 	.byte	0x03, 0x1b
        /*001e*/ 	.short	0x00a8


	//----- nvinfo : EIATTR_NUM_BARRIERS
	.align		4
        /*0020*/ 	.byte	0x02, 0x4c
        /*0022*/ 	.byte	0x01
	.zero		1


	//----- nvinfo : EIATTR_MERCURY_ISA_VERSION
	.align		4
        /*0024*/ 	.byte	0x03, 0x5f
        /*0026*/ 	.short	0x0101


	//----- nvinfo : EIATTR_INT_WARP_WIDE_INSTR_OFFSETS
	.align		4
        /*0028*/ 	.byte	0x04, 0x31
        /*002a*/ 	.short	(.L_22 - .L_21)


	//   ....[0]....
.L_21:
        /*002c*/ 	.word	0x000003f0


	//   ....[1]....
        /*0030*/ 	.word	0x00000400


	//   ....[2]....
        /*0034*/ 	.word	0x000004f0


	//----- nvinfo : EIATTR_COOP_GROUP_MASK_REGIDS
	.align		4
.L_22:
        /*0038*/ 	.byte	0x04, 0x29
        /*003a*/ 	.short	(.L_24 - .L_23)


	//   ....[0]....
.L_23:
        /*003c*/ 	.word	0xffffffff


	//   ....[1]....
        /*0040*/ 	.word	0xffffffff


	//   ....[2]....
        /*0044*/ 	.word	0xffffffff


	//   ....[3]....
        /*0048*/ 	.word	0xffffffff


	//   ....[4]....
        /*004c*/ 	.word	0xffffffff


	//----- nvinfo : EIATTR_COOP_GROUP_INSTR_OFFSETS
	.align		4
.L_24:
        /*0050*/ 	.byte	0x04, 0x28
        /*0052*/ 	.short	(.L_26 - .L_25)


	//   ....[0]....
.L_25:
        /*0054*/ 	.word	0x00000060


	//   ....[1]....
        /*0058*/ 	.word	0x00000070


	//   ....[2]....
        /*005c*/ 	.word	0x00000130


	//   ....[3]....
        /*0060*/ 	.word	0x000002e0


	//   ....[4]....
        /*0064*/ 	.word	0x00000fe0


	//----- nvinfo : EIATTR_REG_RECONFIG
	.align		4
.L_26:
        /*0068*/ 	.byte	0x01, 0x54
	.zero		2


	//----- nvinfo : EIATTR_MBARRIER_INSTR_OFFSETS
	.align		4
        /*006c*/ 	.byte	0x04, 0x39
        /*006e*/ 	.short	(.L_28 - .L_27)


	//   ....[0]....
.L_27:
        /*0070*/ 	.word	0x00000230
        /*0074*/ 	.word	0x000000ff
        /*0078*/ 	.word	0x00000000
        /*007c*/ 	.short	0x0100
        /*007e*/ 	.byte	0x08
	.zero		1


	//   ....[1]....
        /*0080*/ 	.word	0x00000240
        /*0084*/ 	.word	0x000000ff
        /*0088*/ 	.word	0x00000028
        /*008c*/ 	.short	0x0100
        /*008e*/ 	.byte	0x08
	.zero		1


	//   ....[2]....
        /*0090*/ 	.word	0x00000250
        /*0094*/ 	.word	0x000000ff
        /*0098*/ 	.word	0x00000008
        /*009c*/ 	.short	0x0100
        /*009e*/ 	.byte	0x08
	.zero		1


	//   ....[3]....
        /*00a0*/ 	.word	0x00000260
        /*00a4*/ 	.word	0x000000ff
        /*00a8*/ 	.word	0x00000030
        /*00ac*/ 	.short	0x0100
        /*00ae*/ 	.byte	0x08
	.zero		1


	//   ....[4]....
        /*00b0*/ 	.word	0x00000270
        /*00b4*/ 	.word	0x000000ff
        /*00b8*/ 	.word	0x00000010
        /*00bc*/ 	.short	0x0100
        /*00be*/ 	.byte	0x08
	.zero		1


	//   ....[5]....
        /*00c0*/ 	.word	0x00000280
        /*00c4*/ 	.word	0x000000ff
        /*00c8*/ 	.word	0x00000038
        /*00cc*/ 	.short	0x0100
        /*00ce*/ 	.byte	0x08
	.zero		1


	//   ....[6]....
        /*00d0*/ 	.word	0x00000290
        /*00d4*/ 	.word	0x000000ff
        /*00d8*/ 	.word	0x00000018
        /*00dc*/ 	.short	0x0100
        /*00de*/ 	.byte	0x08
	.zero		1


	//   ....[7]....
        /*00e0*/ 	.word	0x000002a0
        /*00e4*/ 	.word	0x000000ff
        /*00e8*/ 	.word	0x00000040
        /*00ec*/ 	.short	0x0100
        /*00ee*/ 	.byte	0x08
	.zero		1


	//   ....[8]....
        /*00f0*/ 	.word	0x000002b0
        /*00f4*/ 	.word	0x000000ff
        /*00f8*/ 	.word	0x00000020
        /*00fc*/ 	.short	0x0100
        /*00fe*/ 	.byte	0x08
	.zero		1


	//   ....[9]....
        /*0100*/ 	.word	0x000002c0
        /*0104*/ 	.word	0x000000ff
        /*0108*/ 	.word	0x00000048
        /*010c*/ 	.short	0x0100
        /*010e*/ 	.byte	0x08
	.zero		1


	//   ....[10]....
        /*0110*/ 	.word	0x00000540
        /*0114*/ 	.word	0x000000ff
        /*0118*/ 	.word	0x00000060
        /*011c*/ 	.short	0x0100
        /*011e*/ 	.byte	0x06
	.zero		1


	//   ....[11]....
        /*0120*/ 	.word	0x000005a0
        /*0124*/ 	.word	0x000000ff
        /*0128*/ 	.word	0x00000068
        /*012c*/ 	.short	0x0100
        /*012e*/ 	.byte	0x06
	.zero		1


	//   ....[12]....
        /*0130*/ 	.word	0x00001510
        /*0134*/ 	.word	0x000000ff
        /*0138*/ 	.word	0x00000000
        /*013c*/ 	.short	0x010a
        /*013e*/ 	.byte	0x06
	.zero		1


	//   ....[13]....
        /*0140*/ 	.word	0x00001550
        /*0144*/ 	.word	0x000000ff
        /*0148*/ 	.word	0x00000000
        /*014c*/ 	.short	0x010a
        /*014e*/ 	.byte	0x06
	.zero		1


	//   ....[14]....
        /*0150*/ 	.word	0x00001f20
        /*0154*/ 	.word	0x000000ff
        /*0158*/ 	.word	0x00000000
        /*015c*/ 	.short	0x010a
        /*015e*/ 	.byte	0x0c
	.zero		1


	//   ....[15]....
        /*0160*/ 	.word	0x00001f60
        /*0164*/ 	.word	0x000000ff
        /*0168*/ 	.word	0x00000000
        /*016c*/ 	.short	0x010a
        /*016e*/ 	.byte	0x0c
	.zero		1


	//   ....[16]....
        /*0170*/ 	.word	0x00002630
        /*0174*/ 	.word	0x000000ff
        /*0178*/ 	.word	0x00000000
        /*017c*/ 	.short	0x0101
        /*017e*/ 	.byte	0x08
	.zero		1


	//   ....[17]....
        /*0180*/ 	.word	0x00002c80
        /*0184*/ 	.word	0x000000ff
        /*0188*/ 	.word	0x00000000
        /*018c*/ 	.short	0x0101
        /*018e*/ 	.byte	0x08
	.zero		1


	//   ....[18]....
        /*0190*/ 	.word	0x00008790
        /*0194*/ 	.word	0x00000013
        /*0198*/ 	.word	0x00000028
        /*019c*/ 	.short	0x010a
        /*019e*/ 	.byte	0x3f
	.zero		1


	//   ....[19]....
        /*01a0*/ 	.word	0x00008b30
        /*01a4*/ 	.word	0x00000008
        /*01a8*/ 	.word	0x00000068
        /*01ac*/ 	.short	0x0101
        /*01ae*/ 	.byte	0x3f
	.zero		1


	//   ....[20]....
        /*01b0*/ 	.word	0x00009240
        /*01b4*/ 	.word	0x00000006
        /*01b8*/ 	.word	0x00000000
        /*01bc*/ 	.short	0x010a
        /*01be*/ 	.byte	0x3f
	.zero		1


	//   ....[21]....
        /*01c0*/ 	.word	0x000092c0
        /*01c4*/ 	.word	0x00000007
        /*01c8*/ 	.word	0x00000000
        /*01cc*/ 	.short	0x010a
        /*01ce*/ 	.byte	0x3f
	.zero		1


	//   ....[22]....
        /*01d0*/ 	.word	0x00009350
        /*01d4*/ 	.word	0x0000000a
        /*01d8*/ 	.word	0x00000000
        /*01dc*/ 	.short	0x010a
        /*01de*/ 	.byte	0x3f
	.zero		1


	//   ....[23]....
        /*01e0*/ 	.word	0x000093e0
        /*01e4*/ 	.word	0x0000000b
        /*01e8*/ 	.word	0x00000000
        /*01ec*/ 	.short	0x010a
        /*01ee*/ 	.byte	0x3f
	.zero		1


	//   ....[24]....
        /*01f0*/ 	.word	0x00009470
        /*01f4*/ 	.word	0x00000003
        /*01f8*/ 	.word	0x00000000
        /*01fc*/ 	.short	0x010a
        /*01fe*/ 	.byte	0x3f
	.zero		1


	//   ....[25]....
        /*0200*/ 	.word	0x000094e0
        /*0204*/ 	.word	0x0000000b
        /*0208*/ 	.word	0x00000000
        /*020c*/ 	.short	0x010a
        /*020e*/ 	.byte	0x3f
	.zero		1


	//   ....[26]....
        /*0210*/ 	.word	0x00009540
        /*0214*/ 	.word	0x0000000c
        /*0218*/ 	.word	0x00000000
        /*021c*/ 	.short	0x010a
        /*021e*/ 	.byte	0x3f
	.zero		1


	//   ....[27]....
        /*0220*/ 	.word	0x00009610
        /*0224*/ 	.word	0x00000013
        /*0228*/ 	.word	0x00000028
        /*022c*/ 	.short	0x010a
        /*022e*/ 	.byte	0x3f
	.zero		1


	//   ....[28]....
        /*0230*/ 	.word	0x000096f0
        /*0234*/ 	.word	0x00000006
        /*0238*/ 	.word	0x00000000
        /*023c*/ 	.short	0x010a
        /*023e*/ 	.byte	0x3f
	.zero		1


	//   ....[29]....
        /*0240*/ 	.word	0x00009740
        /*0244*/ 	.word	0x00000007
        /*0248*/ 	.word	0x00000000
        /*024c*/ 	.short	0x010a
        /*024e*/ 	.byte	0x3f
	.zero		1


	//   ....[30]....
        /*0250*/ 	.word	0x00009790
        /*0254*/ 	.word	0x0000000a
        /*0258*/ 	.word	0x00000000
        /*025c*/ 	.short	0x010a
        /*025e*/ 	.byte	0x3f
	.zero		1


	//   ....[31]....
        /*0260*/ 	.word	0x000097e0
        /*0264*/ 	.word	0x0000000b
        /*0268*/ 	.word	0x00000000
        /*026c*/ 	.short	0x010a
        /*026e*/ 	.byte	0x3f
	.zero		1


	//----- nvinfo : EIATTR_NUM_MBARRIERS
	.align		4
.L_28:
        /*0270*/ 	.byte	0x03, 0x38
        /*0272*/ 	.short	0x000c


	//----- nvinfo : EIATTR_EXIT_INSTR_OFFSETS
	.align		4
        /*0274*/ 	.byte	0x04, 0x1c
        /*0276*/ 	.short	(.L_30 - .L_29)


	//   ....[0]....
.L_29:
        /*0278*/ 	.word	0x000005f0


	//   ....[1]....
        /*027c*/ 	.word	0x00000eb0


	//   ....[2]....
        /*0280*/ 	.word	0x00007e00


	//   ....[3]....
        /*0284*/ 	.word	0x00008430


	//   ....[4]....
        /*0288*/ 	.word	0x000094c0


	//----- nvinfo : EIATTR_MAX_THREADS
	.align		4
.L_30:
        /*028c*/ 	.byte	0x04, 0x05
        /*028e*/ 	.short	(.L_32 - .L_31)
.L_31:
        /*0290*/ 	.word	0x00000180
        /*0294*/ 	.word	0x00000001
        /*0298*/ 	.word	0x00000001


	//----- nvinfo : EIATTR_CRS_STACK_SIZE
	.align		4
.L_32:
        /*029c*/ 	.byte	0x04, 0x1e
        /*029e*/ 	.short	(.L_34 - .L_33)
.L_33:
        /*02a0*/ 	.word	0x00000000


	//----- nvinfo : EIATTR_CBANK_PARAM_SIZE
	.align		4
.L_34:
        /*02a4*/ 	.byte	0x03, 0x19
        /*02a6*/ 	.short	0x0470


	//----- nvinfo : EIATTR_PARAM_CBANK
	.align		4
        /*02a8*/ 	.byte	0x04, 0x0a
        /*02aa*/ 	.short	(.L_36 - .L_35)
	.align		4
.L_35:
        /*02ac*/ 	.word	index@(.nv.constant0._ZN7cutlass13device_kernelINS_4gemm6kernel13GemmUniversalIN4cute5tupleIJiiiiEEENS1_10collective13CollectiveMmaINS1_37MainloopSm90TmaGmmaWarpSpecializedFP8ILi5ENS5_IJNS4_1CILi1EEESB_SB_EEENS1_35KernelTmaWarpSpecializedCooperativeEEENS5_IJNSA_ILi256EEENSA_ILi64EEESG_EEENS_12float_e4m3_tENS5_IJlSB_lEEESI_SJ_NS4_8TiledMMAINS4_8MMA_AtomIJNS4_4SM904GMMA30MMA_64x64x32_F32E4M3E4M3_SS_TNILNSN_7ScaleInE1ELSP_1EEEEEENS4_6LayoutINS5_IJNSA_ILi2EEESB_SB_EEENS5_IJSB_NSA_ILi0EEESV_EEEEENS5_IJNS4_10UnderscoreESY_SY_EEEEENS4_13SM90_TMA_LOADENS4_14ComposedLayoutINS4_7SwizzleILi2ELi4ELi3EEENS4_18smem_ptr_flag_bitsILi8EEENSS_INS5_IJNSA_ILi8EEESG_EEENS5_IJSG_SB_EEEEEEEvNS4_8identityES11_S1B_vS1C_EENS_8epilogue10collective6detail29Sm90TmaWarpSpecializedAdapterINS1F_15DefaultEpilogueISI_SJ_SJ_NS1E_6thread17LinearCombinationISI_Li1EffLNS1J_9ScaleType4KindE0ELNS_15FloatRoundStyleE2ESI_EENS1_15EpilogueDefaultEEEEEvvEEEEvNT_6ParamsE)
        /*02b0*/ 	.short	0x0210
        /*02b2*/ 	.short	0x0470


	//----- nvinfo : EIATTR_SW_WAR
	.align		4
.L_36:
        /*02b4*/ 	.byte	0x04, 0x36
        /*02b6*/ 	.short	(.L_38 - .L_37)
.L_37:
        /*02b8*/ 	.word	0x00000008
.L_38:


//--------------------- .nv.callgraph             --------------------------
	.section	.nv.callgraph,"",@"SHT_CUDA_CALLGRAPH"
	.align	4
	.sectionentsize	8
	.align		4
        /*0000*/ 	.word	0x00000000
	.align		4
        /*0004*/ 	.word	0xffffffff
	.align		4
        /*0008*/ 	.word	0x00000000
	.align		4
        /*000c*/ 	.word	0xfffffffe
	.align		4
        /*0010*/ 	.word	0x00000000
	.align		4
        /*0014*/ 	.word	0xfffffffd
	.align		4
        /*0018*/ 	.word	0x00000000
	.align		4
        /*001c*/ 	.word	0xfffffffc


//--------------------- .nv.constant4             --------------------------
	.section	.nv.constant4,"a",@progbits
	.align	8
	.align		8
.nv.constant4:
        /*0000*/ 	.dword	_ZN40_INTERNAL_8f47b2e2_4_k_cu_0959baa7_196804cuda3std3__45__cpo5beginE
	.align		8
        /*0008*/ 	.dword	_ZN40_INTERNAL_8f47b2e2_4_k_cu_0959baa7_196804cuda3std3__45__cpo3endE
	.align		8
        /*0010*/ 	.dword	_ZN40_INTERNAL_8f47b2e2_4_k_cu_0959baa7_196804cuda3std3__45__cpo6cbeginE
	.align		8
        /*0018*/ 	.dword	_ZN40_INTERNAL_8f47b2e2_4_k_cu_0959baa7_196804cuda3std3__45__cpo4cendE
	.align		8
        /*0020*/ 	.dword	_ZN40_INTERNAL_8f47b2e2_4_k_cu_0959baa7_196804cuda3std3__442_GLOBAL__N__8f47b2e2_4_k_cu_0959baa7_196806ignoreE
	.align		8
        /*0028*/ 	.dword	_ZN40_INTERNAL_8f47b2e2_4_k_cu_0959baa7_196804cuda3std3__419piecewise_constructE
	.align		8
        /*0030*/ 	.dword	_ZN40_INTERNAL_8f47b2e2_4_k_cu_0959baa7_196804cuda3std3__48in_placeE
	.align		8
        /*0038*/ 	.dword	_ZN40_INTERNAL_8f47b2e2_4_k_cu_0959baa7_196804cuda3std6ranges3__45__cpo4swapE
	.align		8
        /*0040*/ 	.dword	_ZN40_INTERNAL_8f47b2e2_4_k_cu_0959baa7_196804cuda3std6ranges3__45__cpo9iter_moveE
	.align		8
        /*0048*/ 	.dword	_ZN40_INTERNAL_8f47b2e2_4_k_cu_0959baa7_196804cute7productE
	.align		8
        /*0050*/ 	.dword	_ZN40_INTERNAL_8f47b2e2_4_k_cu_0959baa7_196804cute1_E


//--------------------- .text._ZN7cutlass13device_kernelINS_4gemm6kernel13GemmUniversalIN4cute5tupleIJiiiiEEENS1_10collective13CollectiveMmaINS1_37MainloopSm90TmaGmmaWarpSpecializedFP8ILi5ENS5_IJNS4_1CILi1EEESB_SB_EEENS1_35KernelTmaWarpSpecializedCooperativeEEENS5_IJNSA_ILi256EEENSA_ILi64EEESG_EEENS_12float_e4m3_tENS5_IJlSB_lEEESI_SJ_NS4_8TiledMMAINS4_8MMA_AtomIJNS4_4SM904GMMA30MMA_64x64x32_F32E4M3E4M3_SS_TNILNSN_7ScaleInE1ELSP_1EEEEEENS4_6LayoutINS5_IJNSA_ILi2EEESB_SB_EEENS5_IJSB_NSA_ILi0EEESV_EEEEENS5_IJNS4_10UnderscoreESY_SY_EEEEENS4_13SM90_TMA_LOADENS4_14ComposedLayoutINS4_7SwizzleILi2ELi4ELi3EEENS4_18smem_ptr_flag_bitsILi8EEENSS_INS5_IJNSA_ILi8EEESG_EEENS5_IJSG_SB_EEEEEEEvNS4_8identityES11_S1B_vS1C_EENS_8epilogue10collective6detail29Sm90TmaWarpSpecializedAdapterINS1F_15DefaultEpilogueISI_SJ_SJ_NS1E_6thread17LinearCombinationISI_Li1EffLNS1J_9ScaleType4KindE0ELNS_15FloatRoundStyleE2ESI_EENS1_15EpilogueDefaultEEEEEvvEEEEvNT_6ParamsE --------------------------
	.section	.text._ZN7cutlass13device_kernelINS_4gemm6kernel13GemmUniversalIN4cute5tupleIJiiiiEEENS1_10collective13CollectiveMmaINS1_37MainloopSm90TmaGmmaWarpSpecializedFP8ILi5ENS5_IJNS4_1CILi1EEESB_SB_EEENS1_35KernelTmaWarpSpecializedCooperativeEEENS5_IJNSA_ILi256EEENSA_ILi64EEESG_EEENS_12float_e4m3_tENS5_IJlSB_lEEESI_SJ_NS4_8TiledMMAINS4_8MMA_AtomIJNS4_4SM904GMMA30MMA_64x64x32_F32E4M3E4M3_SS_TNILNSN_7ScaleInE1ELSP_1EEEEEENS4_6LayoutINS5_IJNSA_ILi2EEESB_SB_EEENS5_IJSB_NSA_ILi0EEESV_EEEEENS5_IJNS4_10UnderscoreESY_SY_EEEEENS4_13SM90_TMA_LOADENS4_14ComposedLayoutINS4_7SwizzleILi2ELi4ELi3EEENS4_18smem_ptr_flag_bitsILi8EEENSS_INS5_IJNSA_ILi8EEESG_EEENS5_IJSG_SB_EEEEEEEvNS4_8identityES11_S1B_vS1C_EENS_8epilogue10collective6detail29Sm90TmaWarpSpecializedAdapterINS1F_15DefaultEpilogueISI_SJ_SJ_NS1E_6thread17LinearCombinationISI_Li1EffLNS1J_9ScaleType4KindE0ELNS_15FloatRoundStyleE2ESI_EENS1_15EpilogueDefaultEEEEEvvEEEEvNT_6ParamsE,"ax",@progbits
	.align	128
.text._ZN7cutlass13device_kernelINS_4gemm6kernel13GemmUniversalIN4cute5tupleIJiiiiEEENS1_10collective13CollectiveMmaINS1_37MainloopSm90TmaGmmaWarpSpecializedFP8ILi5ENS5_IJNS4_1CILi1EEESB_SB_EEENS1_35KernelTmaWarpSpecializedCooperativeEEENS5_IJNSA_ILi256EEENSA_ILi64EEESG_EEENS_12float_e4m3_tENS5_IJlSB_lEEESI_SJ_NS4_8TiledMMAINS4_8MMA_AtomIJNS4_4SM904GMMA30MMA_64x64x32_F32E4M3E4M3_SS_TNILNSN_7ScaleInE1ELSP_1EEEEEENS4_6LayoutINS5_IJNSA_ILi2EEESB_SB_EEENS5_IJSB_NSA_ILi0EEESV_EEEEENS5_IJNS4_10UnderscoreESY_SY_EEEEENS4_13SM90_TMA_LOADENS4_14ComposedLayoutINS4_7SwizzleILi2ELi4ELi3EEENS4_18smem_ptr_flag_bitsILi8EEENSS_INS5_IJNSA_ILi8EEESG_EEENS5_IJSG_SB_EEEEEEEvNS4_8identityES11_S1B_vS1C_EENS_8epilogue10collective6detail29Sm90TmaWarpSpecializedAdapterINS1F_15DefaultEpilogueISI_SJ_SJ_NS1E_6thread17LinearCombinationISI_Li1EffLNS1J_9ScaleType4KindE0ELNS_15FloatRoundStyleE2ESI_EENS1_15EpilogueDefaultEEEEEvvEEEEvNT_6ParamsE:
        .type           _ZN7cutlass13device_kernelINS_4gemm6kernel13GemmUniversalIN4cute5tupleIJiiiiEEENS1_10collective13CollectiveMmaINS1_37MainloopSm90TmaGmmaWarpSpecializedFP8ILi5ENS5_IJNS4_1CILi1EEESB_SB_EEENS1_35KernelTmaWarpSpecializedCooperativeEEENS5_IJNSA_ILi256EEENSA_ILi64EEESG_EEENS_12float_e4m3_tENS5_IJlSB_lEEESI_SJ_NS4_8TiledMMAINS4_8MMA_AtomIJNS4_4SM904GMMA30MMA_64x64x32_F32E4M3E4M3_SS_TNILNSN_7ScaleInE1ELSP_1EEEEEENS4_6LayoutINS5_IJNSA_ILi2EEESB_SB_EEENS5_IJSB_NSA_ILi0EEESV_EEEEENS5_IJNS4_10UnderscoreESY_SY_EEEEENS4_13SM90_TMA_LOADENS4_14ComposedLayoutINS4_7SwizzleILi2ELi4ELi3EEENS4_18smem_ptr_flag_bitsILi8EEENSS_INS5_IJNSA_ILi8EEESG_EEENS5_IJSG_SB_EEEEEEEvNS4_8identityES11_S1B_vS1C_EENS_8epilogue10collective6detail29Sm90TmaWarpSpecializedAdapterINS1F_15DefaultEpilogueISI_SJ_SJ_NS1E_6thread17LinearCombinationISI_Li1EffLNS1J_9ScaleType4KindE0ELNS_15FloatRoundStyleE2ESI_EENS1_15EpilogueDefaultEEEEEvvEEEEvNT_6ParamsE,@function
        .size           _ZN7cutlass13device_kernelINS_4gemm6kernel13GemmUniversalIN4cute5tupleIJiiiiEEENS1_10collective13CollectiveMmaINS1_37MainloopSm90TmaGmmaWarpSpecializedFP8ILi5ENS5_IJNS4_1CILi1EEESB_SB_EEENS1_35KernelTmaWarpSpecializedCooperativeEEENS5_IJNSA_ILi256EEENSA_ILi64EEESG_EEENS_12float_e4m3_tENS5_IJlSB_lEEESI_SJ_NS4_8TiledMMAINS4_8MMA_AtomIJNS4_4SM904GMMA30MMA_64x64x32_F32E4M3E4M3_SS_TNILNSN_7ScaleInE1ELSP_1EEEEEENS4_6LayoutINS5_IJNSA_ILi2EEESB_SB_EEENS5_IJSB_NSA_ILi0EEESV_EEEEENS5_IJNS4_10UnderscoreESY_SY_EEEEENS4_13SM90_TMA_LOADENS4_14ComposedLayoutINS4_7SwizzleILi2ELi4ELi3EEENS4_18smem_ptr_flag_bitsILi8EEENSS_INS5_IJNSA_ILi8EEESG_EEENS5_IJSG_SB_EEEEEEEvNS4_8identityES11_S1B_vS1C_EENS_8epilogue10collective6detail29Sm90TmaWarpSpecializedAdapterINS1F_15DefaultEpilogueISI_SJ_SJ_NS1E_6thread17LinearCombinationISI_Li1EffLNS1J_9ScaleType4KindE0ELNS_15FloatRoundStyleE2ESI_EENS1_15EpilogueDefaultEEEEEvvEEEEvNT_6ParamsE,(.L_x_203 - _ZN7cutlass13device_kernelINS_4gemm6kernel13GemmUniversalIN4cute5tupleIJiiiiEEENS1_10collective13CollectiveMmaINS1_37MainloopSm90TmaGmmaWarpSpecializedFP8ILi5ENS5_IJNS4_1CILi1EEESB_SB_EEENS1_35KernelTmaWarpSpecializedCooperativeEEENS5_IJNSA_ILi256EEENSA_ILi64EEESG_EEENS_12float_e4m3_tENS5_IJlSB_lEEESI_SJ_NS4_8TiledMMAINS4_8MMA_AtomIJNS4_4SM904GMMA30MMA_64x64x32_F32E4M3E4M3_SS_TNILNSN_7ScaleInE1ELSP_1EEEEEENS4_6LayoutINS5_IJNSA_ILi2EEESB_SB_EEENS5_IJSB_NSA_ILi0EEESV_EEEEENS5_IJNS4_10UnderscoreESY_SY_EEEEENS4_13SM90_TMA_LOADENS4_14ComposedLayoutINS4_7SwizzleILi2ELi4ELi3EEENS4_18smem_ptr_flag_bitsILi8EEENSS_INS5_IJNSA_ILi8EEESG_EEENS5_IJSG_SB_EEEEEEEvNS4_8identityES11_S1B_vS1C_EENS_8epilogue10collective6detail29Sm90TmaWarpSpecializedAdapterINS1F_15DefaultEpilogueISI_SJ_SJ_NS1E_6thread17LinearCombinationISI_Li1EffLNS1J_9ScaleType4KindE0ELNS_15FloatRoundStyleE2ESI_EENS1_15EpilogueDefaultEEEEEvvEEEEvNT_6ParamsE)
        .other          _ZN7cutlass13device_kernelINS_4gemm6kernel13GemmUniversalIN4cute5tupleIJiiiiEEENS1_10collective13CollectiveMmaINS1_37MainloopSm90TmaGmmaWarpSpecializedFP8ILi5ENS5_IJNS4_1CILi1EEESB_SB_EEENS1_35KernelTmaWarpSpecializedCooperativeEEENS5_IJNSA_ILi256EEENSA_ILi64EEESG_EEENS_12float_e4m3_tENS5_IJlSB_lEEESI_SJ_NS4_8TiledMMAINS4_8MMA_AtomIJNS4_4SM904GMMA30MMA_64x64x32_F32E4M3E4M3_SS_TNILNSN_7ScaleInE1ELSP_1EEEEEENS4_6LayoutINS5_IJNSA_ILi2EEESB_SB_EEENS5_IJSB_NSA_ILi0EEESV_EEEEENS5_IJNS4_10UnderscoreESY_SY_EEEEENS4_13SM90_TMA_LOADENS4_14ComposedLayoutINS4_7SwizzleILi2ELi4ELi3EEENS4_18smem_ptr_flag_bitsILi8EEENSS_INS5_IJNSA_ILi8EEESG_EEENS5_IJSG_SB_EEEEEEEvNS4_8identityES11_S1B_vS1C_EENS_8epilogue10collective6detail29Sm90TmaWarpSpecializedAdapterINS1F_15DefaultEpilogueISI_SJ_SJ_NS1E_6thread17LinearCombinationISI_Li1EffLNS1J_9ScaleType4KindE0ELNS_15FloatRoundStyleE2ESI_EENS1_15EpilogueDefaultEEEEEvvEEEEvNT_6ParamsE,@"STO_CUDA_ENTRY STV_DEFAULT"
_ZN7cutlass13device_kernelINS_4gemm6kernel13GemmUniversalIN4cute5tupleIJiiiiEEENS1_10collective13CollectiveMmaINS1_37MainloopSm90TmaGmmaWarpSpecializedFP8ILi5ENS5_IJNS4_1CILi1EEESB_SB_EEENS1_35KernelTmaWarpSpecializedCooperativeEEENS5_IJNSA_ILi256EEENSA_ILi64EEESG_EEENS_12float_e4m3_tENS5_IJlSB_lEEESI_SJ_NS4_8TiledMMAINS4_8MMA_AtomIJNS4_4SM904GMMA30MMA_64x64x32_F32E4M3E4M3_SS_TNILNSN_7ScaleInE1ELSP_1EEEEEENS4_6LayoutINS5_IJNSA_ILi2EEESB_SB_EEENS5_IJSB_NSA_ILi0EEESV_EEEEENS5_IJNS4_10UnderscoreESY_SY_EEEEENS4_13SM90_TMA_LOADENS4_14ComposedLayoutINS4_7SwizzleILi2ELi4ELi3EEENS4_18smem_ptr_flag_bitsILi8EEENSS_INS5_IJNSA_ILi8EEESG_EEENS5_IJSG_SB_EEEEEEEvNS4_8identityES11_S1B_vS1C_EENS_8epilogue10collective6detail29Sm90TmaWarpSpecializedAdapterINS1F_15DefaultEpilogueISI_SJ_SJ_NS1E_6thread17LinearCombinationISI_Li1EffLNS1J_9ScaleType4KindE0ELNS_15FloatRoundStyleE2ESI_EENS1_15EpilogueDefaultEEEEEvvEEEEvNT_6ParamsE:
[----:B------:R-:W-:Y:S01]  /*0000*/  LDC R1, c[0x0][0x28] ;  /* 0x00000a00ff017b82 */ /* 0x000fe20000000800 */
[----:B------:R-:W0:Y:S01]  /*0010*/  S2R R0, SR_TID.X ;  /* 0x0000000000007919 */ /* 0x000e220000002100 */
[----:B------:R-:W-:Y:S01]  /*0020*/  ELECT P0, URZ, PT ;  /* 0x00000000003f782f */ /* 0x000fe20003800000 */
[----:B------:R-:W-:Y:S01]  /*0030*/  BSSY B0, `(.L_x_0) ;  /* 0x000000f000007945 */ /* 0x000fe20003800000 */
[--C-:B0-----:R-:W-:Y:S02]  /*0040*/  SHF.R.U32.HI R2, RZ, 0x5, R0.reuse ;  /* 0x00000005ff027819 */ /* 0x101fe40000011600 */
[----:B------:R-:W-:-:S03]  /*0050*/  SHF.R.U32.HI R3, RZ, 0x7, R0 ;  /* 0x00000007ff037819 */ /* 0x000fc60000011600 */
[----:B------:R-:W0:Y:S04]  /*0060*/  SHFL.IDX PT, R5, R2, RZ, 0x1f ;  /* 0x00001fff02057589 */ /* 0x000e2800000e0000 */
[----:B------:R1:W2:Y:S01]  /*0070*/  SHFL.IDX PT, R6, R3, RZ, 0x1f ;  /* 0x00001fff03067589 */ /* 0x0002a200000e0000 */
[----:B0-----:R-:W-:-:S13]  /*0080*/  ISETP.NE.OR P0, PT, R5, RZ, !P0 ;  /* 0x000000ff0500720c */ /* 0x001fda0004705670 */
[----:B-12---:R-:W-:Y:S05]  /*0090*/  @P0 BRA `(.L_x_1) ;  /* 0x0000000000200947 */ /* 0x006fea0003800000 */
[----:B------:R-:W-:Y:S02]  /*00a0*/  ULDC.64 UR4, c[0x0][0x198] ;  /* 0x0000660000047ab9 */ /* 0x000fe40000000a00 */
[----:B------:R-:W-:Y:S02]  /*00b0*/  UIADD3 UR6, UP0, UR4, 0xf0, URZ ;  /* 0x000000f004067890 */ /* 0x000fe4000ff1e03f */
[----:B------:R-:W-:Y:S02]  /*00c0*/  UIADD3 UR4, UP1, UR4, 0x1f0, URZ ;  /* 0x000001f004047890 */ /* 0x000fe4000ff3e03f */
[----:B------:R-:W-:Y:S02]  /*00d0*/  UIADD3.X UR7, URZ, UR5, URZ, UP0, !UPT ;  /* 0x000000053f077290 */ /* 0x000fe400087fe43f */
[----:B------:R-:W-:-:S07]  /*00e0*/  UIADD3.X UR5, URZ, UR5, URZ, UP1, !UPT ;  /* 0x000000053f057290 */ /* 0x000fce0008ffe43f */
[----:B------:R0:W-:Y:S02]  /*00f0*/  UTMACCTL.PF [UR6] ;  /* 0x00000000060079b9 */ /* 0x0001e40008040000 */
[----:B------:R0:W-:Y:S02]  /*0100*/  UTMACCTL.PF [UR4] ;  /* 0x00000000040079b9 */ /* 0x0001e40008040000 */
[----:B0-----:R-:W-:Y:S01]  /*0110*/  NOP ;  /* 0x0000000000007918 */ /* 0x001fe20000000000 */
.L_x_1:
[----:B------:R-:W-:Y:S05]  /*0120*/  BSYNC B0 ;  /* 0x0000000000007941 */ /* 0x000fea0003800000 */
.L_x_0:
[----:B------:R-:W0:Y:S02]  /*0130*/  SHFL.IDX PT, R3, R2, RZ, 0x1f ;  /* 0x00001fff02037589 */ /* 0x000e2400000e0000 */
[----:B0-----:R-:W-:-:S13]  /*0140*/  ISETP.NE.AND P0, PT, R3, RZ, PT ;  /* 0x000000ff0300720c */ /* 0x001fda0003f05270 */
[----:B------:R-:W-:Y:S05]  /*0150*/  @P0 BRA `(.L_x_2) ;  /* 0x0000000000600947 */ /* 0x000fea0003800000 */
[----:B------:R-:W0:Y:S01]  /*0160*/  S2UR UR8, SR_CgaCtaId ;  /* 0x00000000000879c3 */ /* 0x000e220000008800 */
[----:B------:R-:W-:Y:S01]  /*0170*/  UMOV UR4, 0x400 ;  /* 0x0000040000047882 */ /* 0x000fe20000000000 */
[----:B------:R-:W-:Y:S01]  /*0180*/  UMOV UR5, 0x1 ;  /* 0x0000000100057882 */ /* 0x000fe20000000000 */
[----:B------:R-:W-:Y:S01]  /*0190*/  UMOV UR6, 0x100 ;  /* 0x0000010000067882 */ /* 0x000fe20000000000 */
[----:B------:R-:W-:Y:S01]  /*01a0*/  ELECT P0, URZ, PT ;  /* 0x00000000003f782f */ /* 0x000fe20003800000 */
[----:B------:R-:W-:-:S04]  /*01b0*/  UIADD3 UR6, -UR6, 0x100000, URZ ;  /* 0x0010000006067890 */ /* 0x000fc8000fffe13f */
[----:B------:R-:W-:Y:S02]  /*01c0*/  USHF.L.U32 UR7, UR6, 0xb, URZ ;  /* 0x0000000b06077899 */ /* 0x000fe4000800063f */
[----:B------:R-:W-:Y:S02]  /*01d0*/  USHF.L.U32 UR6, UR6, 0x1, URZ ;  /* 0x0000000106067899 */ /* 0x000fe4000800063f */
[----:B0-----:R-:W-:Y:S02]  /*01e0*/  ULEA UR8, UR8, UR4, 0x18 ;  /* 0x0000000408087291 */ /* 0x001fe4000f8ec03f */
[----:B------:R-:W-:-:S04]  /*01f0*/  UIADD3 UR4, -UR5, 0x100000, URZ ;  /* 0x0010000005047890 */ /* 0x000fc8000fffe13f */
[----:B------:R-:W-:Y:S02]  /*0200*/  USHF.L.U32 UR5, UR4, 0xb, URZ ;  /* 0x0000000b04057899 */ /* 0x000fe4000800063f */
[----:B------:R-:W-:Y:S01]  /*0210*/  USHF.L.U32 UR4, UR4, 0x1, URZ ;  /* 0x0000000104047899 */ /* 0x000fe2000800063f */
[----:B------:R-:W0:Y:S11]  /*0220*/  FENCE.VIEW.ASYNC.S ;  /* 0x00000000000073c6 */ /* 0x000e360000000000 */
[----:B0-----:R0:W1:Y:S01]  /*0230*/  SYNCS.EXCH.64 URZ, [UR8], UR4 ;  /* 0x00000004083f75b2 */ /* 0x0010620008000100 */
[----:B------:R0:W2:Y:S01]  /*0240*/  SYNCS.EXCH.64 URZ, [UR8+0x28], UR6 ;  /* 0x00002806083f75b2 */ /* 0x0000a20008000100 */
[----:B------:R0:W3:Y:S01]  /*0250*/  SYNCS.EXCH.64 URZ, [UR8+0x8], UR4 ;  /* 0x00000804083f75b2 */ /* 0x0000e20008000100 */
[----:B------:R0:W4:Y:S01]  /*0260*/  SYNCS.EXCH.64 URZ, [UR8+0x30], UR6 ;  /* 0x00003006083f75b2 */ /* 0x0001220008000100 */
[----:B------:R0:W0:Y:S01]  /*0270*/  SYNCS.EXCH.64 URZ, [UR8+0x10], UR4 ;  /* 0x00001004083f75b2 */ /* 0x0000220008000100 */
[----:B------:R0:W0:Y:S01]  /*0280*/  SYNCS.EXCH.64 URZ, [UR8+0x38], UR6 ;  /* 0x00003806083f75b2 */ /* 0x0000220008000100 */
[----:B------:R0:W0:Y:S01]  /*0290*/  SYNCS.EXCH.64 URZ, [UR8+0x18], UR4 ;  /* 0x00001804083f75b2 */ /* 0x0000220008000100 */
[----:B------:R0:W0:Y:S01]  /*02a0*/  SYNCS.EXCH.64 URZ, [UR8+0x40], UR6 ;  /* 0x00004006083f75b2 */ /* 0x0000220008000100 */
[----:B------:R0:W0:Y:S01]  /*02b0*/  SYNCS.EXCH.64 URZ, [UR8+0x20], UR4 ;  /* 0x00002004083f75b2 */ /* 0x0000220008000100 */
[----:B------:R0:W0:Y:S01]  /*02c0*/  SYNCS.EXCH.64 URZ, [UR8+0x48], UR6 ;  /* 0x00004806083f75b2 */ /* 0x0000220008000100 */
[----:B------:R-:W-:Y:S01]  /*02d0*/  NOP ;  /* 0x0000000000007918 */ /* 0x000fe20000000000 */
.L_x_2:
[----:B------:R-:W5:Y:S01]  /*02e0*/  SHFL.IDX PT, R2, R2, RZ, 0x1f ;  /* 0x00001fff02027589 */ /* 0x000f6200000e0000 */
[----:B------:R-:W1:Y:S01]  /*02f0*/  LDC R3, c[0x0][0x65c] ;  /* 0x00019700ff037b82 */ /* 0x000e620000000800 */
[----:B------:R-:W-:Y:S02]  /*0300*/  ELECT P0, URZ, PT ;  /* 0x00000000003f782f */ /* 0x000fe40003800000 */
[----:B------:R-:W-:Y:S01]  /*0310*/  SHF.R.S32.HI R4, RZ, 0x1f, R5 ;  /* 0x0000001fff047819 */ /* 0x000fe20000011405 */
[----:B------:R-:W2:Y:S01]  /*0320*/  S2R R10, SR_CTAID.Y ;  /* 0x00000000000a7919 */ /* 0x000ea20000002600 */
[----:B0-----:R-:W-:Y:S01]  /*0330*/  UMOV UR4, 0x20 ;  /* 0x0000002000047882 */ /* 0x001fe20000000000 */
[C---:B------:R-:W-:Y:S01]  /*0340*/  ISETP.NE.AND P2, PT, R6.reuse, RZ, PT ;  /* 0x000000ff0600720c */ /* 0x040fe20003f45270 */
[----:B------:R-:W-:Y:S01]  /*0350*/  VIADD R11, R6, 0xffffffff ;  /* 0xffffffff060b7836 */ /* 0x000fe20000000000 */
[----:B------:R-:W0:Y:S01]  /*0360*/  S2R R8, SR_CTAID.X ;  /* 0x0000000000087919 */ /* 0x000e220000002500 */
[----:B------:R-:W-:Y:S01]  /*0370*/  LEA.HI R4, R4, R5, RZ, 0x2 ;  /* 0x0000000504047211 */ /* 0x000fe200078f10ff */
[----:B------:R-:W-:Y:S01]  /*0380*/  NOP ;  /* 0x0000000000007918 */ /* 0x000fe20000000000 */
[----:B------:R-:W-:Y:S01]  /*0390*/  NOP ;  /* 0x0000000000007918 */ /* 0x000fe20000000000 */
[----:B------:R-:W-:-:S02]  /*03a0*/  ISETP.GE.U32.AND P1, PT, R11, 0x2, PT ;  /* 0x000000020b00780c */ /* 0x000fc40003f26070 */
[----:B------:R-:W-:-:S05]  /*03b0*/  LOP3.LUT R4, R4, 0xfffffffc, RZ, 0xc0, !PT ;  /* 0xfffffffc04047812 */ /* 0x000fca00078ec0ff */
[----:B------:R-:W-:Y:S01]  /*03c0*/  IMAD.IADD R5, R5, 0x1, -R4 ;  /* 0x0000000105057824 */ /* 0x000fe200078e0a04 */
[----:B-----5:R-:W-:Y:S02]  /*03d0*/  ISETP.NE.OR P0, PT, R2, RZ, !P0 ;  /* 0x000000ff0200720c */ /* 0x020fe40004705670 */
[----:B-1----:R-:W-:-:S11]  /*03e0*/  ISETP.NE.AND P3, PT, R3, 0x1, PT ;  /* 0x000000010300780c */ /* 0x002fd60003f65270 */
[----:B------:R-:W-:Y:S01]  /*03f0*/  VOTEU.ALL UP0, P0 ;  /* 0x00000000003f7886 */ /* 0x000fe20000000000 */
[----:B------:R-:W-:Y:S01]  /*0400*/  VOTEU.ALL UP1, P0 ;  /* 0x00000000003f7886 */ /* 0x000fe20000020000 */
[----:B------:R-:W0:Y:S01]  /*0410*/  @P3 LDC R9, c[0x0][0x10] ;  /* 0x00000400ff093b82 */ /* 0x000e220000000800 */
[----:B--2---:R-:W-:Y:S02]  /*0420*/  @P3 IMAD.MOV.U32 R2, RZ, RZ, R10 ;  /* 0x000000ffff023224 */ /* 0x004fe400078e000a */
[----:B------:R-:W-:Y:S01]  /*0430*/  @!UP0 UMOV UR6, 0x400 ;  /* 0x0000040000068882 */ /* 0x000fe20000000000 */
[----:B------:R-:W-:-:S04]  /*0440*/  @!UP0 UIADD3 UR4, -UR4, 0x100000, URZ ;  /* 0x0010000004048890 */ /* 0x000fc8000fffe13f */
[----:B------:R-:W-:Y:S02]  /*0450*/  @!UP0 USHF.L.U32 UR5, UR4, 0xb, URZ ;  /* 0x0000000b04058899 */ /* 0x000fe4000800063f */
[----:B------:R-:W-:Y:S01]  /*0460*/  @!UP0 USHF.L.U32 UR4, UR4, 0x1, URZ ;  /* 0x0000000104048899 */ /* 0x000fe2000800063f */
[----:B------:R-:W-:Y:S02]  /*0470*/  @P3 IMAD.MOV.U32 R3, RZ, RZ, RZ ;  /* 0x000000ffff033224 */ /* 0x000fe400078e00ff */
[----:B------:R-:W-:Y:S01]  /*0480*/  @P3 IMAD.MOV.U32 R13, RZ, RZ, RZ ;  /* 0x000000ffff0d3224 */ /* 0x000fe200078e00ff */
[----:B------:R-:W1:Y:S08]  /*0490*/  @!UP0 S2UR UR7, SR_CgaCtaId ;  /* 0x00000000000789c3 */ /* 0x000e700000008800 */
[----:B------:R-:W2:Y:S01]  /*04a0*/  @!P3 LDC R7, c[0x0][0xc] ;  /* 0x00000300ff07bb82 */ /* 0x000ea20000000800 */
[----:B0-----:R-:W-:-:S04]  /*04b0*/  @P3 IMAD.WIDE.U32 R2, R8, R9, R2 ;  /* 0x0000000908023225 */ /* 0x001fc800078e0002 */
[----:B------:R-:W-:Y:S02]  /*04c0*/  IMAD.MOV.U32 R9, RZ, RZ, RZ ;  /* 0x000000ffff097224 */ /* 0x000fe400078e00ff */
[----:B------:R-:W-:Y:S01]  /*04d0*/  @P3 IMAD.IADD R3, R3, 0x1, R13 ;  /* 0x0000000103033824 */ /* 0x000fe200078e020d */
[----:B-1----:R-:W-:Y:S01]  /*04e0*/  @!UP0 ULEA UR6, UR7, UR6, 0x18 ;  /* 0x0000000607068291 */ /* 0x002fe2000f8ec03f */
[----:B------:R-:W-:Y:S01]  /*04f0*/  VOTEU.ALL UP0, P0 ;  /* 0x00000000003f7886 */ /* 0x000fe20000000000 */
[----:B------:R-:W-:-:S04]  /*0500*/  ISETP.NE.AND P0, PT, R5, 0x3, PT ;  /* 0x000000030500780c */ /* 0x000fc80003f05270 */
[----:B------:R-:W-:-:S04]  /*0510*/  ISETP.EQ.OR P0, PT, R5, RZ, !P0 ;  /* 0x000000ff0500720c */ /* 0x000fc80004702670 */
[----:B------:R-:W-:Y:S01]  /*0520*/  ISETP.EQ.AND P0, PT, R6, RZ, P0 ;  /* 0x000000ff0600720c */ /* 0x000fe20000702270 */
[----:B------:R-:W0:Y:S02]  /*0530*/  FENCE.VIEW.ASYNC.S ;  /* 0x00000000000073c6 */ /* 0x000e240000000000 */
[----:B0-----:R0:W3:Y:S01]  /*0540*/  @!UP0 SYNCS.EXCH.64 URZ, [UR6+0x60], UR4 ;  /* 0x00006004063f85b2 */ /* 0x0010e20008000100 */
[----:B--2---:R-:W-:Y:S01]  /*0550*/  @!P3 IMAD.WIDE.U32 R6, R7, R10, R8 ;  /* 0x0000000a0706b225 */ /* 0x004fe200078e0008 */
[----:B------:R-:W-:-:S03]  /*0560*/  SEL R4, RZ, 0x1, !P0 ;  /* 0x00000001ff047807 */ /* 0x000fc60004000000 */
[----:B------:R-:W-:Y:S02]  /*0570*/  @!P3 IMAD.MOV.U32 R2, RZ, RZ, R6 ;  /* 0x000000ffff02b224 */ /* 0x000fe400078e0006 */
[----:B------:R-:W-:Y:S01]  /*0580*/  @!P3 IMAD.MOV.U32 R3, RZ, RZ, R7 ;  /* 0x000000ffff03b224 */ /* 0x000fe200078e0007 */
[----:B------:R-:W-:Y:S01]  /*0590*/  SEL R4, R4, 0x2, P1 ;  /* 0x0000000204047807 */ /* 0x000fe20000800000 */
[----:B------:R0:W3:Y:S01]  /*05a0*/  @!UP1 SYNCS.EXCH.64 URZ, [UR6+0x68], UR4 ;  /* 0x00006804063f95b2 */ /* 0x0000e20008000100 */
[----:B------:R-:W-:Y:S01]  /*05b0*/  NOP ;  /* 0x0000000000007918 */ /* 0x000fe20000000000 */
[----:B---34-:R-:W-:Y:S06]  /*05c0*/  BAR.SYNC.DEFER_BLOCKING 0x0 ;  /* 0x0000000000007b1d */ /* 0x018fec0000010000 */
[----:B------:R-:W-:Y:S05]  /*05d0*/  @!P2 BRA `(.L_x_3) ;  /* 0x00000078000ca947 */ /* 0x000fea0003800000 */
[----:B------:R-:W-:-:S13]  /*05e0*/  ISETP.GT.U32.AND P0, PT, R11, 0x1, PT ;  /* 0x000000010b00780c */ /* 0x000fda0003f04070 */
[----:B0-----:R-:W-:Y:S05]  /*05f0*/  @P0 EXIT ;  /* 0x000000000000094d */ /* 0x001fea0003800000 */
[----:B------:R-:W-:Y:S01]  /*0600*/  ULDC.64 UR4, c[0x0][0x650] ;  /* 0x0001940000047ab9 */ /* 0x000fe20000000a00 */
[----:B------:R-:W-:Y:S01]  /*0610*/  PRMT R12, RZ, 0x7610, R12 ;  /* 0x00007610ff0c7816 */ /* 0x000fe2000000000c */
[----:B------:R-:W-:Y:S01]  /*0620*/  IMAD.MOV.U32 R6, RZ, RZ, -0x1 ;  /* 0xffffffffff067424 */ /* 0x000fe200078e00ff */
[----:B------:R-:W-:Y:S01]  /*0630*/  ISETP.GE.U32.AND P0, PT, R2, UR4, PT ;  /* 0x0000000402007c0c */ /* 0x000fe2000bf06070 */
[----:B------:R-:W-:Y:S02]  /*0640*/  IMAD.MOV.U32 R7, RZ, RZ, -0x1 ;  /* 0xffffffffff077424 */ /* 0x000fe400078e00ff */
[----:B------:R-:W-:Y:S01]  /*0650*/  IMAD.MOV.U32 R5, RZ, RZ, -0x1 ;  /* 0xffffffffff057424 */ /* 0x000fe200078e00ff */
[----:B------:R-:W-:-:S13]  /*0660*/  ISETP.GE.U32.AND.EX P0, PT, R3, UR5, PT, P0 ;  /* 0x0000000503007c0c */ /* 0x000fda000bf06100 */
[----:B------:R-:W-:Y:S05]  /*0670*/  @P0 BRA `(.L_x_4) ;  /* 0x00000004005c0947 */ /* 0x000fea0003800000 */
[----:B------:R-:W0:Y:S01]  /*0680*/  LDC.64 R16, c[0x0][0x628] ;  /* 0x00018a00ff107b82 */ /* 0x000e220000000a00 */
[----:B------:R-:W-:Y:S02]  /*0690*/  IMAD.MOV.U32 R6, RZ, RZ, R2 ;  /* 0x000000ffff067224 */ /* 0x000fe400078e0002 */
[----:B------:R-:W-:-:S05]  /*06a0*/  IMAD.MOV.U32 R7, RZ, RZ, R3 ;  /* 0x000000ffff077224 */ /* 0x000fca00078e0003 */
[----:B------:R-:W1:Y:S08]  /*06b0*/  LDC R18, c[0x0][0x630] ;  /* 0x00018c00ff127b82 */ /* 0x000e700000000800 */
[----:B------:R-:W2:Y:S01]  /*06c0*/  LDC.64 R20, c[0x0][0x620] ;  /* 0x00018800ff147b82 */ /* 0x000ea20000000a00 */
[----:B0-----:R-:W-:-:S04]  /*06d0*/  ISETP.NE.U32.AND P0, PT, R16, RZ, PT ;  /* 0x000000ff1000720c */ /* 0x001fc80003f05070 */
[----:B------:R-:W-:-:S13]  /*06e0*/  ISETP.NE.AND.EX P0, PT, R17, RZ, PT, P0 ;  /* 0x000000ff1100720c */ /* 0x000fda0003f05300 */
[----:B-12---:R-:W-:Y:S05]  /*06f0*/  @!P0 BRA `(.L_x_5) ;  /* 0x0000000000288947 */ /* 0x006fea0003800000 */
[----:B------:R-:W0:Y:S02]  /*0700*/  LDC R5, c[0x0][0x634] ;  /* 0x00018d00ff057b82 */ /* 0x000e240000000800 */
[----:B0-----:R-:W-:-:S05]  /*0710*/  IADD3 R5, P0, R2, R5, RZ ;  /* 0x0000000502057210 */ /* 0x001fca0007f1e0ff */
[----:B------:R-:W-:-:S04]  /*0720*/  IMAD.X R11, RZ, RZ, R3, P0 ;  /* 0x000000ffff0b7224 */ /* 0x000fc800000e0603 */
[----:B------:R-:W-:-:S04]  /*0730*/  IMAD.WIDE.U32 R6, R11, R16, RZ ;  /* 0x000000100b067225 */ /* 0x000fc800078e00ff */
[----:B------:R-:W-:-:S04]  /*0740*/  IMAD.WIDE.U32 R12, P0, R5, R17, R6 ;  /* 0x00000011050c7225 */ /* 0x000fc80007800006 */
[----:B------:R-:W-:-:S04]  /*0750*/  IMAD.WIDE.U32 R6, R5, R16, RZ ;  /* 0x0000001005067225 */ /* 0x000fc800078e00ff */
[----:B------:R-:W-:Y:S01]  /*0760*/  IMAD.X R15, RZ, RZ, RZ, P0 ;  /* 0x000000ffff0f7224 */ /* 0x000fe200000e06ff */
[----:B------:R-:W-:Y:S01]  /*0770*/  IADD3 RZ, P0, R7, R12, RZ ;  /* 0x0000000c07ff7210 */ /* 0x000fe20007f1e0ff */
[----:B------:R-:W-:-:S04]  /*0780*/  IMAD.MOV.U32 R14, RZ, RZ, R13 ;  /* 0x000000ffff0e7224 */ /* 0x000fc800078e000d */
[----:B------:R-:W-:-:S08]  /*0790*/  IMAD.WIDE.U32.X R6, R11, R17, R14, P0 ;  /* 0x000000110b067225 */ /* 0x000fd000000e040e */
.L_x_5:
[--C-:B------:R-:W-:Y:S01]  /*07a0*/  SHF.R.U64 R26, R6, R18, R7.reuse ;  /* 0x00000012061a7219 */ /* 0x100fe20000001207 */
[----:B------:R-:W0:Y:S01]  /*07b0*/  LDC.64 R22, c[0x0][0x640] ;  /* 0x00019000ff167b82 */ /* 0x000e220000000a00 */
[----:B------:R-:W-:Y:S01]  /*07c0*/  I2FP.F32.U32 R5, R8 ;  /* 0x0000000800057245 */ /* 0x000fe20000201000 */
[----:B------:R-:W-:Y:S01]  /*07d0*/  ULDC UR4, c[0x0][0x150] ;  /* 0x0000540000047ab9 */ /* 0x000fe20000000800 */
[----:B------:R-:W-:Y:S02]  /*07e0*/  SHF.R.U32.HI R6, RZ, R18, R7 ;  /* 0x00000012ff067219 */ /* 0x000fe40000011607 */
[----:B------:R-:W-:Y:S01]  /*07f0*/  IADD3 R11, P0, RZ, -R26, RZ ;  /* 0x8000001aff0b7210 */ /* 0x000fe20007f1e0ff */
[----:B------:R-:W-:Y:S01]  /*0800*/  FMUL R5, R5, UR4 ;  /* 0x0000000405057c20 */ /* 0x000fe20008400000 */
[----:B------:R-:W-:Y:S01]  /*0810*/  ULDC UR4, c[0x0][0x154] ;  /* 0x0000550000047ab9 */ /* 0x000fe20000000800 */
[----:B------:R-:W1:Y:S02]  /*0820*/  LDC R14, c[0x0][0x618] ;  /* 0x00018600ff0e7b82 */ /* 0x000e640000000800 */
[----:B------:R-:W-:-:S02]  /*0830*/  IMAD.X R13, RZ, RZ, ~R6, P0 ;  /* 0x000000ffff0d7224 */ /* 0x000fc400000e0e06 */
[----:B------:R-:W2:Y:S01]  /*0840*/  F2I.U32.TRUNC.NTZ R5, R5 ;  /* 0x0000000500057305 */ /* 0x000ea2000020f000 */
[----:B------:R-:W-:-:S03]  /*0850*/  IMAD.WIDE.U32 R6, R11, R20, R2 ;  /* 0x000000140b067225 */ /* 0x000fc600078e0002 */
[----:B------:R-:W3:Y:S01]  /*0860*/  LDC R9, c[0x0][0x144] ;  /* 0x00005100ff097b82 */ /* 0x000ee20000000800 */
[----:B------:R-:W-:-:S04]  /*0870*/  IMAD R12, R13, R20, RZ ;  /* 0x000000140d0c7224 */ /* 0x000fc800078e02ff */
[----:B------:R-:W-:Y:S02]  /*0880*/  IMAD R11, R11, R21, R12 ;  /* 0x000000150b0b7224 */ /* 0x000fe400078e020c */
[----:B------:R-:W-:Y:S01]  /*0890*/  IMAD.MOV.U32 R12, RZ, RZ, 0x1 ;  /* 0x00000001ff0c7424 */ /* 0x000fe200078e00ff */
[----:B------:R-:W4:Y:S01]  /*08a0*/  LDC R18, c[0x0][0x608] ;  /* 0x00018200ff127b82 */ /* 0x000f220000000800 */
[----:B------:R-:W-:Y:S01]  /*08b0*/  IMAD.IADD R11, R7, 0x1, R11 ;  /* 0x00000001070b7824 */ /* 0x000fe200078e020b */
[----:B0-----:R-:W-:Y:S01]  /*08c0*/  ISETP.NE.U32.AND P0, PT, R22, RZ, PT ;  /* 0x000000ff1600720c */ /* 0x001fe20003f05070 */
[----:B--2---:R-:W-:-:S03]  /*08d0*/  IMAD.MOV R7, RZ, RZ, -R5 ;  /* 0x000000ffff077224 */ /* 0x004fc600078e0a05 */
[----:B------:R-:W-:Y:S02]  /*08e0*/  ISETP.NE.AND.EX P0, PT, R23, RZ, PT, P0 ;  /* 0x000000ff1700720c */ /* 0x000fe40003f05300 */
[----:B------:R-:W0:Y:S01]  /*08f0*/  LDC R13, c[0x0][0x658] ;  /* 0x00019600ff0d7b82 */ /* 0x000e220000000800 */
[--C-:B-1----:R-:W-:Y:S02]  /*0900*/  SHF.R.U64 R16, R6, R14, R11.reuse ;  /* 0x0000000e06107219 */ /* 0x102fe4000000120b */
[----:B------:R-:W-:Y:S02]  /*0910*/  I2FP.F32.U32 R6, R10 ;  /* 0x0000000a00067245 */ /* 0x000fe40000201000 */
[----:B------:R-:W-:-:S03]  /*0920*/  SHF.R.U32.HI R11, RZ, R14, R11 ;  /* 0x0000000eff0b7219 */ /* 0x000fc6000001160b */
[----:B------:R-:W1:Y:S01]  /*0930*/  LDC R17, c[0x0][0x148] ;  /* 0x00005200ff117b82 */ /* 0x000e620000000800 */
[----:B---3--:R-:W-:Y:S02]  /*0940*/  IMAD R5, R9, R7, R8 ;  /* 0x0000000709057224 */ /* 0x008fe400078e0208 */
[----:B------:R-:W-:Y:S01]  /*0950*/  FMUL R7, R6, UR4 ;  /* 0x0000000406077c20 */ /* 0x000fe20008400000 */
[----:B------:R-:W-:-:S03]  /*0960*/  IMAD.MOV.U32 R6, RZ, RZ, -0x1 ;  /* 0xffffffffff067424 */ /* 0x000fc600078e00ff */
[----:B------:R2:W3:Y:S01]  /*0970*/  F2I.U32.TRUNC.NTZ R15, R7 ;  /* 0x00000007000f7305 */ /* 0x0004e2000020f000 */
[----:B------:R-:W1:Y:S01]  /*0980*/  LDC R21, c[0x0][0x600] ;  /* 0x00018000ff157b82 */ /* 0x000e620000000800 */
[-CC-:B----4-:R-:W-:Y:S02]  /*0990*/  SHF.R.U64 R27, R16, R18.reuse, R11.reuse ;  /* 0x00000012101b7219 */ /* 0x190fe4000000120b */
[----:B------:R-:W-:-:S05]  /*09a0*/  SHF.R.U32.HI R8, RZ, R18, R11 ;  /* 0x00000012ff087219 */ /* 0x000fca000001160b */
[----:B------:R-:W4:Y:S01]  /*09b0*/  LDC R20, c[0x0][0x648] ;  /* 0x00019200ff147b82 */ /* 0x000f220000000800 */
[-CC-:B0-----:R-:W-:Y:S02]  /*09c0*/  SHF.R.U64 R18, R27, R13.reuse, R8.reuse ;  /* 0x0000000d1b127219 */ /* 0x181fe40000001208 */
[-C--:B------:R-:W-:Y:S02]  /*09d0*/  SHF.L.U32 R6, R6, R13.reuse, RZ ;  /* 0x0000000d06067219 */ /* 0x080fe400000006ff */
[-C--:B------:R-:W-:Y:S02]  /*09e0*/  SHF.R.U32.HI R8, RZ, R13.reuse, R8 ;  /* 0x0000000dff087219 */ /* 0x080fe40000011608 */
[----:B------:R-:W-:Y:S01]  /*09f0*/  LOP3.LUT R14, RZ, R6, RZ, 0x33, !PT ;  /* 0x00000006ff0e7212 */ /* 0x000fe200078e33ff */
[----:B------:R-:W0:Y:S01]  /*0a00*/  LDC R25, c[0x0][0x638] ;  /* 0x00018e00ff197b82 */ /* 0x000e220000000800 */
[----:B------:R-:W-:Y:S01]  /*0a10*/  SHF.L.U32 R11, R12, R13, RZ ;  /* 0x0000000d0c0b7219 */ /* 0x000fe200000006ff */
[----:B------:R-:W-:-:S02]  /*0a20*/  IMAD.MOV.U32 R6, RZ, RZ, R18 ;  /* 0x000000ffff067224 */ /* 0x000fc400078e0012 */
[----:B--2---:R-:W-:-:S04]  /*0a30*/  IMAD.MOV.U32 R7, RZ, RZ, R8 ;  /* 0x000000ffff077224 */ /* 0x004fc800078e0008 */
[----:B------:R-:W2:Y:S01]  /*0a40*/  LDC R24, c[0x0][0x610] ;  /* 0x00018400ff187b82 */ /* 0x000ea20000000800 */
[----:B---3--:R-:W-:Y:S05]  /*0a50*/  @!P0 BRA `(.L_x_6) ;  /* 0x0000000000288947 */ /* 0x008fea0003800000 */
[----:B------:R-:W3:Y:S02]  /*0a60*/  LDC R13, c[0x0][0x64c] ;  /* 0x00019300ff0d7b82 */ /* 0x000ee40000000800 */
[----:B---3--:R-:W-:-:S05]  /*0a70*/  IADD3 R13, P0, R18, R13, RZ ;  /* 0x0000000d120d7210 */ /* 0x008fca0007f1e0ff */
        /* <DEDUP_REMOVED lines=8> */
.L_x_6:
[----:B----4-:R-:W-:Y:S01]  /*0b00*/  SHF.R.U64 R6, R6, R20, R7 ;  /* 0x0000001406067219 */ /* 0x010fe20000001207 */
[----:B-1----:R-:W-:Y:S01]  /*0b10*/  VIADD R7, R21, 0xffffffff ;  /* 0xffffffff15077836 */ /* 0x002fe20000000000 */
[----:B------:R-:W-:Y:S01]  /*0b20*/  LOP3.LUT R14, R27, R14, RZ, 0xc0, !PT ;  /* 0x0000000e1b0e7212 */ /* 0x000fe200078ec0ff */
[----:B------:R-:W-:Y:S02]  /*0b30*/  IMAD.MOV R15, RZ, RZ, -R15 ;  /* 0x000000ffff0f7224 */ /* 0x000fe400078e0a0f */
[----:B------:R-:W-:Y:S01]  /*0b40*/  IMAD.MOV R8, RZ, RZ, -R6 ;  /* 0x000000ffff087224 */ /* 0x000fe200078e0a06 */
[----:B------:R-:W-:Y:S01]  /*0b50*/  LOP3.LUT R7, R16, R7, RZ, 0xc0, !PT ;  /* 0x0000000710077212 */ /* 0x000fe200078ec0ff */
[----:B------:R-:W-:Y:S02]  /*0b60*/  IMAD R14, R11, R6, R14 ;  /* 0x000000060b0e7224 */ /* 0x000fe400078e020e */
[----:B------:R-:W-:Y:S02]  /*0b70*/  @P3 IMAD R5, R17, R15, R10 ;  /* 0x0000000f11053224 */ /* 0x000fe400078e020a */
[----:B0-----:R-:W-:-:S02]  /*0b80*/  IMAD R6, R8, R25, R18 ;  /* 0x0000001908067224 */ /* 0x001fc400078e0212 */
[----:B--2---:R-:W-:Y:S02]  /*0b90*/  IMAD R5, R14, R24, R5 ;  /* 0x000000180e057224 */ /* 0x004fe400078e0205 */
[----:B------:R-:W-:Y:S02]  /*0ba0*/  IMAD R6, R6, R21, R7 ;  /* 0x0000001506067224 */ /* 0x000fe400078e0207 */
[----:B------:R-:W-:-:S03]  /*0bb0*/  IMAD.MOV.U32 R12, RZ, RZ, 0x1 ;  /* 0x00000001ff0c7424 */ /* 0x000fc600078e00ff */
[----:B------:R-:W-:Y:S02]  /*0bc0*/  SEL R7, R6, R5, !P3 ;  /* 0x0000000506077207 */ /* 0x000fe40005800000 */
[----:B------:R-:W-:Y:S01]  /*0bd0*/  SEL R6, R5, R6, !P3 ;  /* 0x0000000605067207 */ /* 0x000fe20005800000 */
[----:B------:R-:W-:-:S07]  /*0be0*/  IMAD.MOV.U32 R5, RZ, RZ, R26 ;  /* 0x000000ffff057224 */ /* 0x000fce00078e001a */
.L_x_4:
[----:B------:R-:W-:-:S08]  /*0bf0*/  NOP ;  /* 0x0000000000007918 */ /* 0x000fd00000000000 */
[----:B------:R-:W0:Y:S02]  /*0c00*/  USETMAXREG.TRY_ALLOC.CTAPOOL UP0, 0xe8 ;  /* 0x000000e8000079c8 */ /* 0x000e240008000600 */
[----:B0-----:R-:W-:-:S13]  /*0c10*/  PLOP3.LUT P0, PT, PT, PT, UP0, 0x80, 0x0 ;  /* 0x000000000000781c */ /* 0x001fda0003f0f008 */
[----:B------:R-:W-:Y:S05]  /*0c20*/  @!P0 BRA `(.L_x_4) ;  /* 0xfffffffc00f08947 */ /* 0x000fea000383ffff */
[----:B------:R-:W-:Y:S01]  /*0c30*/  ULDC.64 UR4, c[0x0][0x598] ;  /* 0x0001660000047ab9 */ /* 0x000fe20000000a00 */
[----:B------:R-:W-:Y:S01]  /*0c40*/  ULDC.64 UR16, c[0x0][0x208] ;  /* 0x0000820000107ab9 */ /* 0x000fe20000000a00 */
[----:B------:R-:W-:-:S04]  /*0c50*/  ISETP.NE.U32.AND P0, PT, RZ, UR4, PT ;  /* 0x00000004ff007c0c */ /* 0x000fc8000bf05070 */
[----:B------:R-:W-:-:S13]  /*0c60*/  ISETP.NE.AND.EX P0, PT, RZ, UR5, PT, P0 ;  /* 0x00000005ff007c0c */ /* 0x000fda000bf05300 */
[----:B------:R-:W-:Y:S05]  /*0c70*/  @!P0 BRA `(.L_x_7) ;  /* 0x00000000001c8947 */ /* 0x000fea0003800000 */
[----:B------:R-:W0:Y:S02]  /*0c80*/  LDC.64 R8, c[0x0][0x598] ;  /* 0x00016600ff087b82 */ /* 0x000e240000000a00 */
[----:B0-----:R-:W2:Y:S02]  /*0c90*/  LDG.E.64 R8, desc[UR16][R8.64] ;  /* 0x0000001008087981 */ /* 0x001ea4000c1e1b00 */
[----:B--2---:R-:W-:-:S04]  /*0ca0*/  ISETP.NE.U32.AND P0, PT, R8, RZ, PT ;  /* 0x000000ff0800720c */ /* 0x004fc80003f05070 */
[----:B------:R-:W-:-:S13]  /*0cb0*/  ISETP.NE.AND.EX P0, PT, R9, RZ, PT, P0 ;  /* 0x000000ff0900720c */ /* 0x000fda0003f05300 */
[----:B------:R-:W-:Y:S05]  /*0cc0*/  @!P0 BRA `(.L_x_7) ;  /* 0x0000000000088947 */ /* 0x000fea0003800000 */
[----:B------:R0:W5:Y:S01]  /*0cd0*/  LD.E R8, desc[UR16][R8.64] ;  /* 0x0000001008087980 */ /* 0x000162000c101900 */
[----:B------:R-:W-:Y:S05]  /*0ce0*/  BRA `(.L_x_8) ;  /* 0x0000000000207947 */ /* 0x000fea0003800000 */
.L_x_7:
[----:B------:R-:W-:Y:S02]  /*0cf0*/  ULDC.64 UR4, c[0x0][0x588] ;  /* 0x0001620000047ab9 */ /* 0x000fe40000000a00 */
[----:B------:R-:W-:-:S04]  /*0d00*/  ISETP.NE.U32.AND P0, PT, RZ, UR4, PT ;  /* 0x00000004ff007c0c */ /* 0x000fc8000bf05070 */
[----:B------:R-:W-:-:S13]  /*0d10*/  ISETP.NE.AND.EX P0, PT, RZ, UR5, PT, P0 ;  /* 0x00000005ff007c0c */ /* 0x000fda000bf05300 */
[----:B------:R-:W-:Y:S05]  /*0d20*/  @!P0 BRA `(.L_x_9) ;  /* 0x00000000000c8947 */ /* 0x000fea0003800000 */
[----:B------:R-:W0:Y:S02]  /*0d30*/  LDC.64 R8, c[0x0][0x588] ;  /* 0x00016200ff087b82 */ /* 0x000e240000000a00 */
[----:B0-----:R1:W5:Y:S01]  /*0d40*/  LDG.E R8, desc[UR16][R8.64] ;  /* 0x0000001008087981 */ /* 0x001362000c1e1900 */
[----:B------:R-:W-:Y:S05]  /*0d50*/  BRA `(.L_x_8) ;  /* 0x0000000000047947 */ /* 0x000fea0003800000 */
.L_x_9:
[----:B------:R-:W2:Y:S02]  /*0d60*/  LDC R8, c[0x0][0x580] ;  /* 0x00016000ff087b82 */ /* 0x000ea40000000800 */
.L_x_8:
[----:B------:R-:W-:Y:S02]  /*0d70*/  ULDC.64 UR4, c[0x0][0x5a0] ;  /* 0x0001680000047ab9 */ /* 0x000fe40000000a00 */
[----:B------:R-:W-:-:S04]  /*0d80*/  ISETP.NE.U32.AND P0, PT, RZ, UR4, PT ;  /* 0x00000004ff007c0c */ /* 0x000fc8000bf05070 */
[----:B------:R-:W-:-:S13]  /*0d90*/  ISETP.NE.AND.EX P0, PT, RZ, UR5, PT, P0 ;  /* 0x00000005ff007c0c */ /* 0x000fda000bf05300 */
[----:B------:R-:W-:Y:S05]  /*0da0*/  @!P0 BRA `(.L_x_10) ;  /* 0x00000000001c8947 */ /* 0x000fea0003800000 */
[----:B------:R-:W3:Y:S02]  /*0db0*/  LDC.64 R10, c[0x0][0x5a0] ;  /* 0x00016800ff0a7b82 */ /* 0x000ee40000000a00 */
[----:B---3--:R-:W3:Y:S02]  /*0dc0*/  LDG.E.64 R10, desc[UR16][R10.64] ;  /* 0x000000100a0a7981 */ /* 0x008ee4000c1e1b00 */
[----:B---3--:R-:W-:-:S04]  /*0dd0*/  ISETP.NE.U32.AND P0, PT, R10, RZ, PT ;  /* 0x000000ff0a00720c */ /* 0x008fc80003f05070 */
[----:B------:R-:W-:-:S13]  /*0de0*/  ISETP.NE.AND.EX P0, PT, R11, RZ, PT, P0 ;  /* 0x000000ff0b00720c */ /* 0x000fda0003f05300 */
[----:B------:R-:W-:Y:S05]  /*0df0*/  @!P0 BRA `(.L_x_10) ;  /* 0x0000000000088947 */ /* 0x000fea0003800000 */
[----:B01----:R0:W5:Y:S01]  /*0e00*/  LD.E R9, desc[UR16][R10.64] ;  /* 0x000000100a097980 */ /* 0x003162000c101900 */
[----:B------:R-:W-:Y:S05]  /*0e10*/  BRA `(.L_x_11) ;  /* 0x0000000000207947 */ /* 0x000fea0003800000 */
.L_x_10:
[----:B------:R-:W-:Y:S02]  /*0e20*/  ULDC.64 UR4, c[0x0][0x590] ;  /* 0x0001640000047ab9 */ /* 0x000fe40000000a00 */
[----:B------:R-:W-:-:S04]  /*0e30*/  ISETP.NE.U32.AND P0, PT, RZ, UR4, PT ;  /* 0x00000004ff007c0c */ /* 0x000fc8000bf05070 */
[----:B------:R-:W-:-:S13]  /*0e40*/  ISETP.NE.AND.EX P0, PT, RZ, UR5, PT, P0 ;  /* 0x00000005ff007c0c */ /* 0x000fda000bf05300 */
[----:B------:R-:W-:Y:S05]  /*0e50*/  @!P0 BRA `(.L_x_12) ;  /* 0x00000000000c8947 */ /* 0x000fea0003800000 */
[----:B------:R-:W0:Y:S02]  /*0e60*/  LDC.64 R10, c[0x0][0x590] ;  /* 0x00016400ff0a7b82 */ /* 0x000e240000000a00 */
[----:B01----:R1:W5:Y:S01]  /*0e70*/  LDG.E R9, desc[UR16][R10.64] ;  /* 0x000000100a097981 */ /* 0x003362000c1e1900 */
[----:B------:R-:W-:Y:S05]  /*0e80*/  BRA `(.L_x_11) ;  /* 0x0000000000047947 */ /* 0x000fea0003800000 */
.L_x_12:
[----:B01----:R-:W3:Y:S02]  /*0e90*/  LDC R9, c[0x0][0x584] ;  /* 0x00016100ff097b82 */ /* 0x003ee40000000800 */
.L_x_11:
[----:B------:R-:W-:-:S13]  /*0ea0*/  LOP3.LUT P0, RZ, R12, 0xff, RZ, 0xc0, !PT ;  /* 0x000000ff0cff7812 */ /* 0x000fda000780c0ff */
[----:B------:R-:W-:Y:S05]  /*0eb0*/  @!P0 EXIT ;  /* 0x000000000000894d */ /* 0x000fea0003800000 */
[----:B------:R-:W-:Y:S01]  /*0ec0*/  ULDC UR4, c[0x0][0x28c] ;  /* 0x0000a30000047ab9 */ /* 0x000fe20000000800 */
[----:B------:R-:W-:Y:S01]  /*0ed0*/  LOP3.LUT R142, R4, 0x1, RZ, 0xfc, !PT ;  /* 0x00000001048e7812 */ /* 0x000fe200078efcff */
[----:B------:R-:W-:-:S04]  /*0ee0*/  UIADD3 UR4, UR4, 0x3f, URZ ;  /* 0x0000003f04047890 */ /* 0x000fc8000fffe03f */
[----:B------:R-:W-:-:S04]  /*0ef0*/  USHF.R.S32.HI UR5, URZ, 0x1f, UR4 ;  /* 0x0000001f3f057899 */ /* 0x000fc80008011404 */
[----:B------:R-:W-:-:S03]  /*0f00*/  ULEA.HI UR5, UR5, UR4, URZ, 0x6 ;  /* 0x0000000405057291 */ /* 0x000fc6000f8f303f */
[----:B------:R-:W-:Y:S01]  /*0f10*/  UMOV UR4, URZ ;  /* 0x0000003f00047c82 */ /* 0x000fe20008000000 */
[----:B------:R-:W-:-:S03]  /*0f20*/  USHF.R.S32.HI UR9, URZ, 0x6, UR5 ;  /* 0x000000063f097899 */ /* 0x000fc60008011405 */
[----:B------:R-:W-:-:S09]  /*0f30*/  UMOV UR5, URZ ;  /* 0x0000003f00057c82 */ /* 0x000fd20008000000 */
.L_x_165:
[----:B01----:R-:W-:Y:S01]  /*0f40*/  LOP3.LUT R10, R0, 0x80, RZ, 0xc0, !PT ;  /* 0x00000080000a7812 */ /* 0x003fe200078ec0ff */
[----:B------:R-:W0:Y:S01]  /*0f50*/  S2UR UR13, SR_CgaCtaId ;  /* 0x00000000000d79c3 */ /* 0x000e220000008800 */
[----:B------:R-:W-:Y:S01]  /*0f60*/  UMOV UR12, 0x400 ;  /* 0x00000400000c7882 */ /* 0x000fe20000000000 */
[----:B------:R-:W-:Y:S01]  /*0f70*/  UMOV UR6, URZ ;  /* 0x0000003f00067c82 */ /* 0x000fe20008000000 */
[----:B------:R-:W-:Y:S01]  /*0f80*/  SHF.R.U32.HI R10, RZ, 0x7, R10 ;  /* 0x00000007ff0a7819 */ /* 0x000fe2000001160a */
[----:B------:R-:W-:Y:S01]  /*0f90*/  UMOV UR7, URZ ;  /* 0x0000003f00077c82 */ /* 0x000fe20008000000 */
[----:B------:R-:W-:Y:S01]  /*0fa0*/  UMOV UR18, UR5 ;  /* 0x0000000500127c82 */ /* 0x000fe20008000000 */
[----:B------:R-:W-:Y:S02]  /*0fb0*/  CS2R R18, SRZ ;  /* 0x0000000000127805 */ /* 0x000fe4000001ff00 */
[----:B------:R-:W-:Y:S01]  /*0fc0*/  CS2R R16, SRZ ;  /* 0x0000000000107805 */ /* 0x000fe2000001ff00 */
[----:B------:R-:W1:Y:S01]  /*0fd0*/  LDC R11, c[0x0][0x28c] ;  /* 0x0000a300ff0b7b82 */ /* 0x000e620000000800 */
[----:B----4-:R-:W4:Y:S01]  /*0fe0*/  SHFL.IDX PT, R10, R10, RZ, 0x1f ;  /* 0x00001fff0a0a7589 */ /* 0x010f2200000e0000 */
[----:B------:R-:W-:-:S02]  /*0ff0*/  CS2R R20, SRZ ;  /* 0x0000000000147805 */ /* 0x000fc4000001ff00 */
[----:B------:R-:W-:Y:S02]  /*1000*/  CS2R R22, SRZ ;  /* 0x0000000000167805 */ /* 0x000fe4000001ff00 */
[----:B------:R-:W-:Y:S02]  /*1010*/  CS2R R88, SRZ ;  /* 0x0000000000587805 */ /* 0x000fe4000001ff00 */
[----:B------:R-:W-:Y:S02]  /*1020*/  CS2R R90, SRZ ;  /* 0x00000000005a7805 */ /* 0x000fe4000001ff00 */
[----:B------:R-:W-:Y:S02]  /*1030*/  CS2R R92, SRZ ;  /* 0x00000000005c7805 */ /* 0x000fe4000001ff00 */
[----:B------:R-:W-:Y:S02]  /*1040*/  CS2R R96, SRZ ;  /* 0x0000000000607805 */ /* 0x000fe4000001ff00 */
        /* <DEDUP_REMOVED lines=16> */
[----:B-1----:R-:W-:Y:S02]  /*1150*/  ISETP.GE.AND P0, PT, R11, 0x1, PT ;  /* 0x000000010b00780c */ /* 0x002fe40003f06270 */
[----:B------:R-:W-:Y:S02]  /*1160*/  CS2R R128, SRZ ;  /* 0x0000000000807805 */ /* 0x000fe4000001ff00 */
[----:B----4-:R-:W-:-:S02]  /*1170*/  R2UR UR8, R10 ;  /* 0x000000000a0872ca */ /* 0x010fc400000e0000 */
[----:B------:R-:W-:Y:S02]  /*1180*/  CS2R R130, SRZ ;  /* 0x0000000000827805 */ /* 0x000fe4000001ff00 */
[----:B------:R-:W-:Y:S02]  /*1190*/  CS2R R132, SRZ ;  /* 0x0000000000847805 */ /* 0x000fe4000001ff00 */
[----:B------:R-:W-:Y:S02]  /*11a0*/  CS2R R134, SRZ ;  /* 0x0000000000867805 */ /* 0x000fe4000001ff00 */
[----:B------:R-:W-:Y:S02]  /*11b0*/  CS2R R136, SRZ ;  /* 0x0000000000887805 */ /* 0x000fe4000001ff00 */
[----:B------:R-:W-:Y:S02]  /*11c0*/  CS2R R138, SRZ ;  /* 0x00000000008a7805 */ /* 0x000fe4000001ff00 */
[----:B------:R-:W-:Y:S01]  /*11d0*/  CS2R R140, SRZ ;  /* 0x00000000008c7805 */ /* 0x000fe2000001ff00 */
[----:B------:R-:W-:Y:S01]  /*11e0*/  IMAD.MOV.U32 R143, RZ, RZ, RZ ;  /* 0x000000ffff8f7224 */ /* 0x000fe200078e00ff */
[----:B------:R-:W-:Y:S01]  /*11f0*/  CS2R R56, SRZ ;  /* 0x0000000000387805 */ /* 0x000fe2000001ff00 */
[----:B------:R-:W-:Y:S01]  /*1200*/  IMAD.MOV.U32 R145, RZ, RZ, RZ ;  /* 0x000000ffff917224 */ /* 0x000fe200078e00ff */
[----:B------:R-:W-:Y:S01]  /*1210*/  CS2R R58, SRZ ;  /* 0x00000000003a7805 */ /* 0x000fe2000001ff00 */
[----:B--23--:R-:W-:Y:S01]  /*1220*/  IMAD.U32 R13, RZ, RZ, UR4 ;  /* 0x00000004ff0d7e24 */ /* 0x00cfe2000f8e00ff */
[----:B------:R-:W-:Y:S01]  /*1230*/  CS2R R60, SRZ ;  /* 0x00000000003c7805 */ /* 0x000fe2000001ff00 */
[----:B------:R-:W-:Y:S01]  /*1240*/  ULEA.HI UR10, UR8, UR8, URZ, 0x1 ;  /* 0x00000008080a7291 */ /* 0x000fe2000f8f083f */
[----:B------:R-:W-:-:S02]  /*1250*/  CS2R R62, SRZ ;  /* 0x00000000003e7805 */ /* 0x000fc4000001ff00 */
[----:B------:R-:W-:Y:S02]  /*1260*/  CS2R R64, SRZ ;  /* 0x0000000000407805 */ /* 0x000fe4000001ff00 */
[----:B------:R-:W-:Y:S01]  /*1270*/  CS2R R66, SRZ ;  /* 0x0000000000427805 */ /* 0x000fe2000001ff00 */
[----:B------:R-:W-:Y:S01]  /*1280*/  ULOP3.LUT UR11, UR10, 0xffffe, URZ, 0xc0, !UPT ;  /* 0x000ffffe0a0b7892 */ /* 0x000fe2000f8ec03f */
[----:B------:R-:W-:Y:S01]  /*1290*/  CS2R R68, SRZ ;  /* 0x0000000000447805 */ /* 0x000fe2000001ff00 */
[----:B0-----:R-:W-:Y:S01]  /*12a0*/  ULEA UR10, UR13, UR12, 0x18 ;  /* 0x0000000c0d0a7291 */ /* 0x001fe2000f8ec03f */
[----:B------:R-:W-:Y:S01]  /*12b0*/  CS2R R70, SRZ ;  /* 0x0000000000467805 */ /* 0x000fe2000001ff00 */
[----:B------:R-:W-:Y:S01]  /*12c0*/  UIADD3 UR11, UR8, -UR11, URZ ;  /* 0x8000000b080b7290 */ /* 0x000fe2000fffe03f */
[----:B------:R-:W-:Y:S02]  /*12d0*/  CS2R R72, SRZ ;  /* 0x0000000000487805 */ /* 0x000fe4000001ff00 */
[----:B------:R-:W-:Y:S01]  /*12e0*/  CS2R R74, SRZ ;  /* 0x00000000004a7805 */ /* 0x000fe2000001ff00 */
[----:B------:R-:W-:Y:S01]  /*12f0*/  UMOV UR8, URZ ;  /* 0x0000003f00087c82 */ /* 0x000fe20008000000 */
[----:B------:R-:W-:Y:S01]  /*1300*/  ULEA UR11, UR11, UR10, 0xc ;  /* 0x0000000a0b0b7291 */ /* 0x000fe2000f8e603f */
[----:B------:R-:W-:-:S02]  /*1310*/  CS2R R76, SRZ ;  /* 0x00000000004c7805 */ /* 0x000fc4000001ff00 */
[----:B------:R-:W-:Y:S02]  /*1320*/  CS2R R78, SRZ ;  /* 0x00000000004e7805 */ /* 0x000fe4000001ff00 */
[----:B------:R-:W-:Y:S01]  /*1330*/  CS2R R80, SRZ ;  /* 0x0000000000507805 */ /* 0x000fe2000001ff00 */
[----:B------:R-:W-:Y:S01]  /*1340*/  UIADD3 UR11, UR11, 0x100, URZ ;  /* 0x000001000b0b7890 */ /* 0x000fe2000fffe03f */
[----:B------:R-:W-:Y:S02]  /*1350*/  CS2R R82, SRZ ;  /* 0x0000000000527805 */ /* 0x000fe4000001ff00 */
[----:B------:R-:W-:Y:S02]  /*1360*/  CS2R R84, SRZ ;  /* 0x0000000000547805 */ /* 0x000fe4000001ff00 */
[----:B------:R-:W-:Y:S01]  /*1370*/  CS2R R86, SRZ ;  /* 0x0000000000567805 */ /* 0x000fe2000001ff00 */
[----:B------:R-:W-:Y:S01]  /*1380*/  USHF.R.U32.HI UR11, URZ, 0x4, UR11 ;  /* 0x000000043f0b7899 */ /* 0x000fe2000801160b */
[----:B------:R-:W-:-:S02]  /*1390*/  CS2R R24, SRZ ;  /* 0x0000000000187805 */ /* 0x000fc4000001ff00 */
[----:B------:R-:W-:Y:S02]  /*13a0*/  CS2R R26, SRZ ;  /* 0x00000000001a7805 */ /* 0x000fe4000001ff00 */
[----:B------:R-:W-:Y:S01]  /*13b0*/  CS2R R28, SRZ ;  /* 0x00000000001c7805 */ /* 0x000fe2000001ff00 */
[----:B------:R-:W-:Y:S01]  /*13c0*/  ULOP3.LUT UR11, UR11, 0x3fff, URZ, 0xc0, !UPT ;  /* 0x00003fff0b0b7892 */ /* 0x000fe2000f8ec03f */
        /* <DEDUP_REMOVED lines=12> */
[----:B------:R-:W-:Y:S01]  /*1490*/  CS2R R54, SRZ ;  /* 0x0000000000367805 */ /* 0x000fe2000001ff00 */
[----:B------:R-:W-:Y:S06]  /*14a0*/  @!P0 BRA `(.L_x_13) ;  /* 0x0000000800588947 */ /* 0x000fec0003800000 */
[----:B------:R-:W-:-:S13]  /*14b0*/  ISETP.NE.AND P1, PT, R142, 0x3, PT ;  /* 0x000000038e00780c */ /* 0x000fda0003f25270 */
[----:B------:R-:W-:Y:S05]  /*14c0*/  @!P1 BRA `(.L_x_14) ;  /* 0x0000000000049947 */ /* 0x000fea0003800000 */
[----:B------:R-:W-:Y:S01]  /*14d0*/  BPT.TRAP 0x1 ;  /* 0x000000040000795c */ /* 0x000fe20000300000 */
.L_x_14:
[----:B------:R-:W-:Y:S01]  /*14e0*/  ULEA UR6, UR5, UR10, 0x3 ;  /* 0x0000000a05067291 */ /* 0x000fe2000f8e183f */
[----:B------:R-:W-:-:S05]  /*14f0*/  IMAD.U32 R10, RZ, RZ, UR4 ;  /* 0x00000004ff0a7e24 */ /* 0x000fca000f8e00ff */
[----:B------:R-:W-:-:S04]  /*1500*/  SHF.L.U32 R10, R10, 0x1f, RZ ;  /* 0x0000001f0a0a7819 */ /* 0x000fc800000006ff */
[----:B------:R0:W1:Y:S01]  /*1510*/  SYNCS.PHASECHK.TRANS64.TRYWAIT P0, [UR6], R10 ;  /* 0x0000000aff0075a7 */ /* 0x0000620008000146 */
[----:B------:R-:W-:Y:S05]  /*1520*/  @!P1 BRA `(.L_x_15) ;  /* 0x0000000000049947 */ /* 0x000fea0003800000 */
[----:B------:R-:W-:Y:S01]  /*1530*/  BPT.TRAP 0x1 ;  /* 0x000000040000795c */ /* 0x000fe20000300000 */
.L_x_15:
[----:B-1----:R-:W-:Y:S05]  /*1540*/  @P0 BRA `(.L_x_16) ;  /* 0x0000000000080947 */ /* 0x002fea0003800000 */
[----:B------:R-:W1:Y:S02]  /*1550*/  SYNCS.PHASECHK.TRANS64.TRYWAIT P0, [UR6], R10 ;  /* 0x0000000aff0075a7 */ /* 0x000e640008000146 */
[----:B-1----:R-:W-:Y:S05]  /*1560*/  @!P0 BRA `(.L_x_17) ;  /* 0x0000007c00d88947 */ /* 0x002fea0003800000 */
.L_x_16:
[----:B------:R-:W-:Y:S01]  /*1570*/  UIADD3 UR6, UR10, 0x14100, URZ ;  /* 0x000141000a067890 */ /* 0x000fe2000fffe03f */
[----:B------:R-:W-:Y:S01]  /*1580*/  WARPGROUP.ARRIVE ;  /* 0x00000000000079c5 */ /* 0x000fe20000000000 */
[----:B------:R-:W-:Y:S01]  /*1590*/  ULOP3.LUT UR8, UR11, 0x10000, URZ, 0xfc, !UPT ;  /* 0x000100000b087892 */ /* 0x000fe2000f8efc3f */
[----:B------:R-:W-:Y:S01]  /*15a0*/  CS2R R18, SRZ ;  /* 0x0000000000127805 */ /* 0x000fe2000001ff00 */
[----:B------:R-:W-:Y:S01]  /*15b0*/  USHF.R.U32.HI UR6, URZ, 0x4, UR6 ;  /* 0x000000043f067899 */ /* 0x000fe20008011606 */
[----:B------:R-:W-:Y:S01]  /*15c0*/  CS2R R16, SRZ ;  /* 0x0000000000107805 */ /* 0x000fe2000001ff00 */
[----:B------:R-:W-:Y:S01]  /*15d0*/  ULEA UR8, UR5, UR8, 0xa ;  /* 0x0000000805087291 */ /* 0x000fe2000f8e503f */
[----:B------:R-:W-:Y:S01]  /*15e0*/  CS2R R20, SRZ ;  /* 0x0000000000147805 */ /* 0x000fe2000001ff00 */
[----:B------:R-:W-:Y:S01]  /*15f0*/  ULOP3.LUT UR6, UR6, 0x3fff, URZ, 0xc0, !UPT ;  /* 0x00003fff06067892 */ /* 0x000fe2000f8ec03f */
[----:B------:R-:W-:Y:S01]  /*1600*/  CS2R R22, SRZ ;  /* 0x0000000000167805 */ /* 0x000fe2000001ff00 */
[----:B------:R-:W-:Y:S01]  /*1610*/  UMOV UR13, 0x80000020 ;  /* 0x80000020000d7882 */ /* 0x000fe20000000000 */
[----:B------:R-:W-:Y:S01]  /*1620*/  UMOV UR15, 0x80000020 ;  /* 0x80000020000f7882 */ /* 0x000fe20000000000 */
[----:B------:R-:W-:Y:S01]  /*1630*/  ULOP3.LUT UR6, UR6, 0x10000, URZ, 0xfc, !UPT ;  /* 0x0001000006067892 */ /* 0x000fe2000f8efc3f */
[----:B------:R-:W-:Y:S01]  /*1640*/  CS2R R88, SRZ ;  /* 0x0000000000587805 */ /* 0x000fe2000001ff00 */
[----:B------:R-:W-:Y:S01]  /*1650*/  UMOV UR12, UR8 ;  /* 0x00000008000c7c82 */ /* 0x000fe20008000000 */
[----:B------:R-:W-:Y:S01]  /*1660*/  CS2R R90, SRZ ;  /* 0x00000000005a7805 */ /* 0x000fe2000001ff00 */
[----:B------:R-:W-:Y:S01]  /*1670*/  ULEA UR7, UR5, UR6, 0x8 ;  /* 0x0000000605077291 */ /* 0x000fe2000f8e403f */
[----:B------:R-:W-:Y:S01]  /*1680*/  CS2R R92, SRZ ;  /* 0x00000000005c7805 */ /* 0x000fe2000001ff00 */
[----:B------:R-:W-:Y:S01]  /*1690*/  UIADD3 UR6, UR8, 0x200, URZ ;  /* 0x0000020008067890 */ /* 0x000fe2000fffe03f */
[----:B------:R-:W-:-:S02]  /*16a0*/  CS2R R96, SRZ ;  /* 0x0000000000607805 */ /* 0x000fc4000001ff00 */
[----:B------:R-:W-:Y:S02]  /*16b0*/  CS2R R94, SRZ ;  /* 0x00000000005e7805 */ /* 0x000fe4000001ff00 */
[----:B------:R-:W-:Y:S02]  /*16c0*/  CS2R R98, SRZ ;  /* 0x0000000000627805 */ /* 0x000fe4000001ff00 */
[----:B------:R-:W-:Y:S01]  /*16d0*/  CS2R R100, SRZ ;  /* 0x0000000000647805 */ /* 0x000fe2000001ff00 */
[----:B------:R-:W-:Y:S01]  /*16e0*/  UMOV UR14, UR7 ;  /* 0x00000007000e7c82 */ /* 0x000fe20008000000 */
[----:B------:R-:W-:Y:S01]  /*16f0*/  CS2R R102, SRZ ;  /* 0x0000000000667805 */ /* 0x000fe2000001ff00 */
[----:B------:R-:W-:Y:S01]  /*1700*/  QGMMA.64x64x32.F32.E4M3.E4M3 R56, gdesc[UR12], RZ, !UPT ;  /* 0x00e000000c3879f3 */ /* 0x000fe2000c7008ff */
[----:B------:R-:W-:Y:S01]  /*1710*/  UMOV UR12, UR6 ;  /* 0x00000006000c7c82 */ /* 0x000fe20008000000 */
[----:B------:R-:W-:Y:S01]  /*1720*/  UMOV UR13, 0x80000020 ;  /* 0x80000020000d7882 */ /* 0x000fe20000000000 */
[----:B------:R-:W-:Y:S01]  /*1730*/  UMOV UR6, 0x2 ;  /* 0x0000000200067882 */ /* 0x000fe20000000000 */
[----:B------:R-:W-:Y:S01]  /*1740*/  QGMMA.64x64x32.F32.E4M3.E4M3 R24, gdesc[UR12], RZ, !UPT ;  /* 0x00e000000c1879f3 */ /* 0x000fe2000c7008ff */
[----:B------:R-:W-:Y:S01]  /*1750*/  UIADD3 UR14, UR7, 0x2, URZ ;  /* 0x00000002070e7890 */ /* 0x000fe2000fffe03f */
[----:B------:R-:W-:Y:S01]  /*1760*/  CS2R R104, SRZ ;  /* 0x0000000000687805 */ /* 0x000fe2000001ff00 */
[----:B------:R-:W-:Y:S01]  /*1770*/  UIADD3 UR12, UR8, 0x2, URZ ;  /* 0x00000002080c7890 */ /* 0x000fe2000fffe03f */
[----:B------:R-:W-:Y:S01]  /*1780*/  CS2R R108, SRZ ;  /* 0x00000000006c7805 */ /* 0x000fe2000001ff00 */
[----:B------:R-:W-:Y:S01]  /*1790*/  ULDC UR7, c[0x0][0x50c] ;  /* 0x0001430000077ab9 */ /* 0x000fe20000000800 */
[----:B------:R-:W-:Y:S01]  /*17a0*/  UIADD3 UR8, UR8, 0x202, URZ ;  /* 0x0000020208087890 */ /* 0x000fe2000fffe03f */
[----:B------:R-:W-:Y:S01]  /*17b0*/  CS2R R106, SRZ ;  /* 0x00000000006a7805 */ /* 0x000fe2000001ff00 */
[----:B------:R-:W-:Y:S01]  /*17c0*/  UISETP.NE.AND UP0, UPT, UR7, 0x2, UPT ;  /* 0x000000020700788c */ /* 0x000fe2000bf05270 */
[----:B------:R-:W-:Y:S01]  /*17d0*/  CS2R R110, SRZ ;  /* 0x00000000006e7805 */ /* 0x000fe2000001ff00 */
[----:B------:R-:W-:Y:S01]  /*17e0*/  UMOV UR13, 0x80000020 ;  /* 0x80000020000d7882 */ /* 0x000fe20000000000 */
[----:B------:R-:W-:Y:S01]  /*17f0*/  UMOV UR15, 0x80000020 ;  /* 0x80000020000f7882 */ /* 0x000fe20000000000 */
[----:B------:R-:W-:Y:S01]  /*1800*/  USEL UR7, URZ, 0x1, UP0 ;  /* 0x000000013f077887 */ /* 0x000fe20008000000 */
[----:B------:R-:W-:-:S02]  /*1810*/  CS2R R112, SRZ ;  /* 0x0000000000707805 */ /* 0x000fc4000001ff00 */
[----:B------:R-:W-:Y:S02]  /*1820*/  CS2R R114, SRZ ;  /* 0x0000000000727805 */ /* 0x000fe4000001ff00 */
[----:B------:R-:W-:Y:S02]  /*1830*/  CS2R R116, SRZ ;  /* 0x0000000000747805 */ /* 0x000fe4000001ff00 */
[----:B------:R-:W-:Y:S02]  /*1840*/  CS2R R118, SRZ ;  /* 0x0000000000767805 */ /* 0x000fe4000001ff00 */
[----:B------:R-:W-:Y:S02]  /*1850*/  CS2R R120, SRZ ;  /* 0x0000000000787805 */ /* 0x000fe4000001ff00 */
[----:B------:R-:W-:Y:S02]  /*1860*/  ISETP.NE.AND P0, PT, RZ, UR7, PT ;  /* 0x00000007ff007c0c */ /* 0x000fe4000bf05270 */
        /* <DEDUP_REMOVED lines=10> */
[----:B------:R-:W-:Y:S02]  /*1910*/  IMAD.MOV.U32 R143, RZ, RZ, RZ ;  /* 0x000000ffff8f7224 */ /* 0x000fe400078e00ff */
[----:B------:R-:W-:Y:S01]  /*1920*/  IMAD.MOV.U32 R145, RZ, RZ, RZ ;  /* 0x000000ffff917224 */ /* 0x000fe200078e00ff */
[----:B------:R-:W-:Y:S01]  /*1930*/  QGMMA.64x64x32.F32.E4M3.E4M3 R56, gdesc[UR12], R56 ;  /* 0x00e000000c3879f3 */ /* 0x000fe20008700838 */
[----:B------:R-:W-:Y:S01]  /*1940*/  UMOV UR12, UR8 ;  /* 0x00000008000c7c82 */ /* 0x000fe20008000000 */
[----:B------:R-:W-:-:S02]  /*1950*/  UMOV UR13, 0x80000020 ;  /* 0x80000020000d7882 */ /* 0x000fc40000000000 */
[----:B------:R-:W-:Y:S01]  /*1960*/  QGMMA.64x64x32.F32.E4M3.E4M3 R24, gdesc[UR12], R24, gsb0 ;  /* 0x00e000000c1879f3 */ /* 0x000fe20008000818 */
[----:B------:R-:W-:Y:S05]  /*1970*/  @!P0 BRA `(.L_x_18) ;  /* 0x0000000400088947 */ /* 0x000fea0003800000 */
[----:B------:R-:W-:Y:S02]  /*1980*/  WARPGROUP.DEPBAR.LE gsb0, 0x0 ;  /* 0x00008000000079c5 */ /* 0x000fe40000010000 */
[----:B------:R-:W-:-:S01]  /*1990*/  FADD R145, RZ, R56 ;  /* 0x00000038ff917221 */ /* 0x000fc20000000000 */
[----:B------:R-:W-:Y:S01]  /*19a0*/  FADD R140, RZ, R57 ;  /* 0x00000039ff8c7221 */ /* 0x000fe20000000000 */
        /* <DEDUP_REMOVED lines=62> */
[----:B------:R-:W-:-:S06]  /*1d90*/  UMOV UR6, URZ ;  /* 0x0000003f00067c82 */ /* 0x000fcc0008000000 */
.L_x_18:
[----:B------:R-:W-:-:S04]  /*1da0*/  UIADD3 UR18, UR5, 0x1, URZ ;  /* 0x0000000105127890 */ /* 0x000fc8000fffe03f */
[----:B------:R-:W-:-:S04]  /*1db0*/  UISETP.NE.AND UP0, UPT, UR18, 0x5, UPT ;  /* 0x000000051200788c */ /* 0x000fc8000bf05270 */
[----:B------:R-:W-:Y:S02]  /*1dc0*/  USEL UR8, URZ, 0x1, UP0 ;  /* 0x000000013f087887 */ /* 0x000fe40008000000 */
[----:B------:R-:W-:Y:S02]  /*1dd0*/  USEL UR18, UR18, URZ, UP0 ;  /* 0x0000003f12127287 */ /* 0x000fe40008000000 */
[----:B------:R-:W-:-:S06]  /*1de0*/  ULOP3.LUT UR8, UR4, UR8, URZ, 0x3c, !UPT ;  /* 0x0000000804087292 */ /* 0x000fcc000f8e3c3f */
[----:B------:R-:W-:Y:S01]  /*1df0*/  IMAD.U32 R13, RZ, RZ, UR8 ;  /* 0x00000008ff0d7e24 */ /* 0x000fe2000f8e00ff */
[----:B------:R-:W-:-:S06]  /*1e00*/  UMOV UR8, 0x1 ;  /* 0x0000000100087882 */ /* 0x000fcc0000000000 */
.L_x_13:
[----:B------:R-:W-:-:S04]  /*1e10*/  UISETP.LT.AND UP0, UPT, UR9, 0x1, UPT ;  /* 0x000000010900788c */ /* 0x000fc8000bf01270 */
[----:B------:R-:W-:-:S04]  /*1e20*/  USEL UR12, UR9, 0x1, UP0 ;  /* 0x00000001090c7887 */ /* 0x000fc80008000000 */
[----:B------:R-:W-:-:S04]  /*1e30*/  UIADD3 UR12, UR9, -UR12, URZ ;  /* 0x8000000c090c7290 */ /* 0x000fc8000fffe03f */
[----:B------:R-:W-:-:S06]  /*1e40*/  UISETP.GE.AND UP0, UPT, UR12, 0x1, UPT ;  /* 0x000000010c00788c */ /* 0x000fcc000bf06270 */
[----:B------:R-:W-:-:S13]  /*1e50*/  PLOP3.LUT P0, PT, PT, PT, UP0, 0x80, 0x0 ;  /* 0x000000000000781c */ /* 0x000fda0003f0f008 */
[----:B------:R-:W-:Y:S05]  /*1e60*/  @!P0 BRA `(.L_x_19) ;  /* 0x00000008002c8947 */ /* 0x000fea0003800000 */
[----:B01----:R-:W-:Y:S01]  /*1e70*/  IMAD.U32 R10, RZ, RZ, UR12 ;  /* 0x0000000cff0a7e24 */ /* 0x003fe2000f8e00ff */
[----:B------:R-:W-:Y:S01]  /*1e80*/  UMOV UR19, UR5 ;  /* 0x0000000500137c82 */ /* 0x000fe20008000000 */
[----:B------:R-:W-:-:S05]  /*1e90*/  ULDC UR21, c[0x0][0x50c] ;  /* 0x0001430000157ab9 */ /* 0x000fca0000000800 */
.L_x_27:
[----:B------:R-:W-:-:S13]  /*1ea0*/  ISETP.NE.AND P1, PT, R142, 0x3, PT ;  /* 0x000000038e00780c */ /* 0x000fda0003f25270 */
[----:B01----:R-:W-:Y:S05]  /*1eb0*/  @!P1 BRA `(.L_x_20) ;  /* 0x0000000000049947 */ /* 0x003fea0003800000 */
[----:B------:R-:W-:Y:S01]  /*1ec0*/  BPT.TRAP 0x1 ;  /* 0x000000040000795c */ /* 0x000fe20000300000 */
.L_x_20:
[----:B------:R-:W0:Y:S01]  /*1ed0*/  S2UR UR12, SR_CgaCtaId ;  /* 0x00000000000c79c3 */ /* 0x000e220000008800 */
[----:B------:R-:W-:Y:S01]  /*1ee0*/  UMOV UR10, 0x400 ;  /* 0x00000400000a7882 */ /* 0x000fe20000000000 */
[----:B------:R-:W-:Y:S01]  /*1ef0*/  SHF.L.U32 R11, R13, 0x1f, RZ ;  /* 0x0000001f0d0b7819 */ /* 0x000fe200000006ff */
[----:B0-----:R-:W-:-:S04]  /*1f00*/  ULEA UR10, UR12, UR10, 0x18 ;  /* 0x0000000a0c0a7291 */ /* 0x001fc8000f8ec03f */
[----:B------:R-:W-:-:S09]  /*1f10*/  ULEA UR12, UR18, UR10, 0x3 ;  /* 0x0000000a120c7291 */ /* 0x000fd2000f8e183f */
[----:B------:R0:W1:Y:S01]  /*1f20*/  SYNCS.PHASECHK.TRANS64.TRYWAIT P0, [UR12], R11 ;  /* 0x0000000bff0075a7 */ /* 0x000062000800014c */
[----:B------:R-:W-:Y:S05]  /*1f30*/  @!P1 BRA `(.L_x_21) ;  /* 0x0000000000049947 */ /* 0x000fea0003800000 */
[----:B------:R-:W-:Y:S01]  /*1f40*/  BPT.TRAP 0x1 ;  /* 0x000000040000795c */ /* 0x000fe20000300000 */
.L_x_21:
[----:B-1----:R-:W-:Y:S05]  /*1f50*/  @P0 BRA `(.L_x_22) ;  /* 0x0000000000080947 */ /* 0x002fea0003800000 */
[----:B------:R-:W1:Y:S02]  /*1f60*/  SYNCS.PHASECHK.TRANS64.TRYWAIT P0, [UR12], R11 ;  /* 0x0000000bff0075a7 */ /* 0x000e64000800014c */
[----:B-1----:R-:W-:Y:S05]  /*1f70*/  @!P0 BRA `(.L_x_23) ;  /* 0x00000074006c8947 */ /* 0x002fea0003800000 */
.L_x_22:
[----:B------:R-:W-:Y:S01]  /*1f80*/  UIADD3 UR12, UR10, 0x14100, URZ ;  /* 0x000141000a0c7890 */ /* 0x000fe2000fffe03f */
[----:B------:R-:W-:Y:S01]  /*1f90*/  WARPGROUP.ARRIVE ;  /* 0x00000000000079c5 */ /* 0x000fe20000000000 */
[----:B------:R-:W-:Y:S02]  /*1fa0*/  UISETP.NE.AND UP0, UPT, UR7, URZ, UPT ;  /* 0x0000003f0700728c */ /* 0x000fe4000bf05270 */
[----:B------:R-:W-:Y:S02]  /*1fb0*/  USHF.R.U32.HI UR12, URZ, 0x4, UR12 ;  /* 0x000000043f0c7899 */ /* 0x000fe4000801160c */
[----:B------:R-:W-:Y:S02]  /*1fc0*/  USEL UR8, UR8, URZ, !UP0 ;  /* 0x0000003f08087287 */ /* 0x000fe4000c000000 */
[----:B------:R-:W-:Y:S02]  /*1fd0*/  ULOP3.LUT UR12, UR12, 0x3fff, URZ, 0xc0, !UPT ;  /* 0x00003fff0c0c7892 */ /* 0x000fe4000f8ec03f */
[----:B------:R-:W-:-:S02]  /*1fe0*/  ULOP3.LUT UR7, UR11, 0x10000, URZ, 0xfc, !UPT ;  /* 0x000100000b077892 */ /* 0x000fc4000f8efc3f */
[----:B------:R-:W-:Y:S02]  /*1ff0*/  ULOP3.LUT UR12, UR12, 0x10000, URZ, 0xfc, !UPT ;  /* 0x000100000c0c7892 */ /* 0x000fe4000f8efc3f */
[----:B------:R-:W-:Y:S02]  /*2000*/  UISETP.NE.U32.AND UP0, UPT, UR8, URZ, UPT ;  /* 0x0000003f0800728c */ /* 0x000fe4000bf05070 */
[----:B------:R-:W-:Y:S02]  /*2010*/  ULEA UR8, UR18, UR7, 0xa ;  /* 0x0000000712087291 */ /* 0x000fe4000f8e503f */
[----:B------:R-:W-:Y:S02]  /*2020*/  ULEA UR7, UR18, UR12, 0x8 ;  /* 0x0000000c12077291 */ /* 0x000fe4000f8e403f */
[----:B------:R-:W-:Y:S01]  /*2030*/  UIADD3 UR20, UR8, 0x200, URZ ;  /* 0x0000020008147890 */ /* 0x000fe2000fffe03f */
[----:B------:R-:W-:Y:S02]  /*2040*/  UMOV UR13, 0x80000020 ;  /* 0x80000020000d7882 */ /* 0x000fe40000000000 */
[----:B------:R-:W-:Y:S01]  /*2050*/  UMOV UR12, UR8 ;  /* 0x00000008000c7c82 */ /* 0x000fe20008000000 */
[----:B------:R-:W-:Y:S01]  /*2060*/  UMOV UR15, 0x80000020 ;  /* 0x80000020000f7882 */ /* 0x000fe20000000000 */
[----:B------:R-:W-:Y:S01]  /*2070*/  UMOV UR14, UR7 ;  /* 0x00000007000e7c82 */ /* 0x000fe20008000000 */
[----:B------:R-:W-:Y:S01]  /*2080*/  UIADD3 UR6, UR6, 0x2, URZ ;  /* 0x0000000206067890 */ /* 0x000fe2000fffe03f */
[----:B------:R-:W-:Y:S01]  /*2090*/  QGMMA.64x64x32.F32.E4M3.E4M3 R56, gdesc[UR12], R56, UP0 ;  /* 0x00e000000c3879f3 */ /* 0x000fe2000bf00838 */
[----:B------:R-:W-:Y:S01]  /*20a0*/  UMOV UR12, UR20 ;  /* 0x00000014000c7c82 */ /* 0x000fe20008000000 */
[----:B------:R-:W-:-:S02]  /*20b0*/  UMOV UR13, 0x80000020 ;  /* 0x80000020000d7882 */ /* 0x000fc40000000000 */
[----:B------:R-:W-:Y:S01]  /*20c0*/  QGMMA.64x64x32.F32.E4M3.E4M3 R24, gdesc[UR12], R24, UP0 ;  /* 0x00e000000c1879f3 */ /* 0x000fe2000bf00818 */
[----:B------:R-:W-:Y:S02]  /*20d0*/  UIADD3 UR12, UR8, 0x2, URZ ;  /* 0x00000002080c7890 */ /* 0x000fe4000fffe03f */
[----:B------:R-:W-:Y:S02]  /*20e0*/  UIADD3 UR14, UR7, 0x2, URZ ;  /* 0x00000002070e7890 */ /* 0x000fe4000fffe03f */
[----:B------:R-:W-:Y:S01]  /*20f0*/  UIADD3 UR8, UR8, 0x202, URZ ;  /* 0x0000020208087890 */ /* 0x000fe2000fffe03f */
[----:B------:R-:W-:Y:S01]  /*2100*/  UMOV UR13, 0x80000020 ;  /* 0x80000020000d7882 */ /* 0x000fe20000000000 */
[----:B------:R-:W-:Y:S01]  /*2110*/  UMOV UR15, 0x80000020 ;  /* 0x80000020000f7882 */ /* 0x000fe20000000000 */
[----:B------:R-:W-:-:S04]  /*2120*/  UISETP.NE.AND UP0, UPT, UR6, UR21, UPT ;  /* 0x000000150600728c */ /* 0x000fc8000bf05270 */
[----:B------:R-:W-:-:S06]  /*2130*/  USEL UR7, URZ, 0x1, UP0 ;  /* 0x000000013f077887 */ /* 0x000fcc0008000000 */
[----:B------:R-:W-:Y:S01]  /*2140*/  ISETP.NE.AND P0, PT, RZ, UR7, PT ;  /* 0x00000007ff007c0c */ /* 0x000fe2000bf05270 */
[----:B------:R-:W-:Y:S01]  /*2150*/  QGMMA.64x64x32.F32.E4M3.E4M3 R56, gdesc[UR12], R56 ;  /* 0x00e000000c3879f3 */ /* 0x000fe20008700838 */
[----:B------:R-:W-:Y:S01]  /*2160*/  UMOV UR12, UR8 ;  /* 0x00000008000c7c82 */ /* 0x000fe20008000000 */
[----:B------:R-:W-:Y:S02]  /*2170*/  UMOV UR13, 0x80000020 ;  /* 0x80000020000d7882 */ /* 0x000fe40000000000 */
[----:B------:R-:W-:Y:S03]  /*2180*/  QGMMA.64x64x32.F32.E4M3.E4M3 R24, gdesc[UR12], R24, gsb0 ;  /* 0x00e000000c1879f3 */ /* 0x000fe60008000818 */
[----:B------:R-:W-:-:S05]  /*2190*/  WARPGROUP.DEPBAR.LE gsb0, 0x1 ;  /* 0x00008000000079c5 */ /* 0x000fca0000010100 */
[----:B------:R-:W-:Y:S05]  /*21a0*/  @!P0 BRA `(.L_x_24) ;  /* 0x0000000400088947 */ /* 0x000fea0003800000 */
[----:B------:R-:W-:Y:S02]  /*21b0*/  WARPGROUP.DEPBAR.LE gsb0, 0x0 ;  /* 0x00008000000079c5 */ /* 0x000fe40000010000 */
[----:B------:R-:W-:-:S01]  /*21c0*/  FADD R145, R56, R145 ;  /* 0x0000009138917221 */ /* 0x000fc20000000000 */
[----:B------:R-:W-:Y:S01]  /*21d0*/  FADD R140, R57, R140 ;  /* 0x0000008c398c7221 */ /* 0x000fe20000000000 */
        /* <DEDUP_REMOVED lines=62> */
[----:B------:R-:W-:-:S06]  /*25c0*/  UMOV UR6, URZ ;  /* 0x0000003f00067c82 */ /* 0x000fcc0008000000 */
.L_x_24:
[----:B------:R-:W-:Y:S05]  /*25d0*/  @!P1 BRA `(.L_x_25) ;  /* 0x0000000000049947 */ /* 0x000fea0003800000 */
[----:B------:R-:W-:Y:S01]  /*25e0*/  BPT.TRAP 0x1 ;  /* 0x000000040000795c */ /* 0x000fe20000300000 */
.L_x_25:
[----:B------:R-:W-:Y:S01]  /*25f0*/  ULEA UR8, UR19, UR10, 0x3 ;  /* 0x0000000a13087291 */ /* 0x000fe2000f8e183f */
[----:B------:R-:W-:-:S03]  /*2600*/  ISETP.GT.U32.AND P0, PT, R4, 0x1, PT ;  /* 0x000000010400780c */ /* 0x000fc60003f04070 */
[----:B------:R-:W-:-:S04]  /*2610*/  UIADD3 UR8, UR8, 0x28, URZ ;  /* 0x0000002808087890 */ /* 0x000fc8000fffe03f */
[----:B------:R-:W-:-:S09]  /*2620*/  UPRMT UR8, URZ, 0x654, UR8 ;  /* 0x000006543f087896 */ /* 0x000fd20008000008 */
[----:B------:R-:W-:Y:S01]  /*2630*/  SYNCS.ARRIVE.TRANS64.RED.A1T0 RZ, [UR8], RZ ;  /* 0x000000ffffff79a7 */ /* 0x000fe20008100408 */
[----:B------:R-:W-:Y:S05]  /*2640*/  @P0 BRA `(.L_x_26) ;  /* 0x0000000000040947 */ /* 0x000fea0003800000 */
[----:B------:R-:W-:Y:S01]  /*2650*/  BPT.TRAP 0x1 ;  /* 0x000000040000795c */ /* 0x000fe20000300000 */
.L_x_26:
[----:B------:R-:W-:Y:S01]  /*2660*/  UIADD3 UR18, UR18, 0x1, URZ ;  /* 0x0000000112127890 */ /* 0x000fe2000fffe03f */
[C---:B------:R-:W-:Y:S01]  /*2670*/  ISETP.GT.AND P0, PT, R10.reuse, 0x1, PT ;  /* 0x000000010a00780c */ /* 0x040fe20003f04270 */
[----:B------:R-:W-:Y:S01]  /*2680*/  UIADD3 UR19, UR19, 0x1, URZ ;  /* 0x0000000113137890 */ /* 0x000fe2000fffe03f */
[----:B------:R-:W-:Y:S01]  /*2690*/  VIADD R10, R10, 0xffffffff ;  /* 0xffffffff0a0a7836 */ /* 0x000fe20000000000 */
[----:B------:R-:W-:Y:S02]  /*26a0*/  UISETP.NE.AND UP0, UPT, UR18, 0x5, UPT ;  /* 0x000000051200788c */ /* 0x000fe4000bf05270 */
[----:B------:R-:W-:Y:S02]  /*26b0*/  UISETP.NE.AND UP1, UPT, UR19, 0x5, UPT ;  /* 0x000000051300788c */ /* 0x000fe4000bf25270 */
[----:B------:R-:W-:Y:S02]  /*26c0*/  USEL UR8, URZ, 0x1, UP0 ;  /* 0x000000013f087887 */ /* 0x000fe40008000000 */
[----:B------:R-:W-:-:S02]  /*26d0*/  USEL UR18, UR18, URZ, UP0 ;  /* 0x0000003f12127287 */ /* 0x000fc40008000000 */
[----:B------:R-:W-:Y:S02]  /*26e0*/  USEL UR19, UR19, URZ, UP1 ;  /* 0x0000003f13137287 */ /* 0x000fe40008800000 */
[----:B------:R-:W-:Y:S01]  /*26f0*/  LOP3.LUT R13, R13, UR8, RZ, 0x3c, !PT ;  /* 0x000000080d0d7c12 */ /* 0x000fe2000f8e3cff */
[----:B------:R-:W-:Y:S01]  /*2700*/  UMOV UR8, 0x1 ;  /* 0x0000000100087882 */ /* 0x000fe20000000000 */
[----:B------:R-:W-:Y:S08]  /*2710*/  @P0 BRA `(.L_x_27) ;  /* 0xfffffff400e00947 */ /* 0x000ff0000383ffff */
.L_x_19:
[----:B------:R-:W-:Y:S01]  /*2720*/  UISETP.NE.AND UP0, UPT, UR6, URZ, UPT ;  /* 0x0000003f0600728c */ /* 0x000fe2000bf05270 */
[----:B01----:R-:W0:Y:S03]  /*2730*/  LDC R10, c[0x0][0x28c] ;  /* 0x0000a300ff0a7b82 */ /* 0x003e260000000800 */
[----:B------:R-:W-:-:S06]  /*2740*/  USEL UR6, URZ, 0x1, !UP0 ;  /* 0x000000013f067887 */ /* 0x000fcc000c000000 */
[----:B------:R-:W-:Y:S02]  /*2750*/  ISETP.NE.AND P0, PT, RZ, UR6, PT ;  /* 0x00000006ff007c0c */ /* 0x000fe4000bf05270 */
[----:B0-----:R-:W-:-:S11]  /*2760*/  ISETP.GE.AND P1, PT, R10, 0x1, PT ;  /* 0x000000010a00780c */ /* 0x001fd60003f26270 */
[----:B------:R-:W-:Y:S05]  /*2770*/  @!P0 BRA `(.L_x_28) ;  /* 0x0000000400048947 */ /* 0x000fea0003800000 */
[----:B------:R-:W-:Y:S02]  /*2780*/  WARPGROUP.DEPBAR.LE gsb0, 0x0 ;  /* 0x00008000000079c5 */ /* 0x000fe40000010000 */
[----:B------:R-:W-:Y:S01]  /*2790*/  FADD R145, R56, R145 ;  /* 0x0000009138917221 */ /* 0x000fe20000000000 */
        /* <DEDUP_REMOVED lines=62> */
[----:B------:R-:W-:-:S07]  /*2b80*/  FADD R18, R18, R55 ;  /* 0x0000003712127221 */ /* 0x000fce0000000000 */
.L_x_28:
[----:B------:R-:W-:Y:S02]  /*2b90*/  WARPGROUP.DEPBAR.LE gsb0, 0x0 ;  /* 0x00008000000079c5 */ /* 0x000fe40000010000 */
[----:B------:R-:W-:Y:S05]  /*2ba0*/  @!P1 BRA `(.L_x_29) ;  /* 0x0000000000409947 */ /* 0x000fea0003800000 */
[----:B------:R-:W-:-:S13]  /*2bb0*/  ISETP.NE.AND P0, PT, R142, 0x3, PT ;  /* 0x000000038e00780c */ /* 0x000fda0003f05270 */
[----:B------:R-:W-:Y:S05]  /*2bc0*/  @!P0 BRA `(.L_x_30) ;  /* 0x0000000000048947 */ /* 0x000fea0003800000 */
[----:B------:R-:W-:Y:S01]  /*2bd0*/  BPT.TRAP 0x1 ;  /* 0x000000040000795c */ /* 0x000fe20000300000 */
.L_x_30:
[----:B------:R-:W-:Y:S01]  /*2be0*/  UISETP.LT.AND UP0, UPT, UR9, 0x1, UPT ;  /* 0x000000010900788c */ /* 0x000fe2000bf01270 */
[----:B------:R-:W-:-:S03]  /*2bf0*/  ISETP.GT.U32.AND P0, PT, R4, 0x1, PT ;  /* 0x000000010400780c */ /* 0x000fc60003f04070 */
[----:B------:R-:W-:-:S04]  /*2c00*/  USEL UR8, UR9, 0x1, UP0 ;  /* 0x0000000109087887 */ /* 0x000fc80008000000 */
[----:B------:R-:W-:-:S04]  /*2c10*/  UIADD3 UR8, UR5, UR9, -UR8 ;  /* 0x0000000905087290 */ /* 0x000fc8000fffe808 */
[----:B------:R-:W-:-:S04]  /*2c20*/  UIMAD.WIDE.U32 UR6, UR8, -0x33333333, URZ ;  /* 0xcccccccd080678a5 */ /* 0x000fc8000f8e003f */
[----:B------:R-:W-:-:S04]  /*2c30*/  USHF.R.U32.HI UR6, URZ, 0x2, UR7 ;  /* 0x000000023f067899 */ /* 0x000fc80008011607 */
[----:B------:R-:W-:-:S04]  /*2c40*/  UIMAD UR8, UR6, -0x5, UR8 ;  /* 0xfffffffb060878a4 */ /* 0x000fc8000f8e0208 */
[----:B------:R-:W-:-:S04]  /*2c50*/  ULEA UR8, UR8, UR10, 0x3 ;  /* 0x0000000a08087291 */ /* 0x000fc8000f8e183f */
[----:B------:R-:W-:-:S04]  /*2c60*/  UIADD3 UR8, UR8, 0x28, URZ ;  /* 0x0000002808087890 */ /* 0x000fc8000fffe03f */
[----:B------:R-:W-:-:S09]  /*2c70*/  UPRMT UR8, URZ, 0x654, UR8 ;  /* 0x000006543f087896 */ /* 0x000fd20008000008 */
[----:B------:R-:W-:Y:S01]  /*2c80*/  SYNCS.ARRIVE.TRANS64.RED.A1T0 RZ, [UR8], RZ ;  /* 0x000000ffffff79a7 */ /* 0x000fe20008100408 */
[----:B------:R-:W-:Y:S05]  /*2c90*/  @P0 BRA `(.L_x_29) ;  /* 0x0000000000040947 */ /* 0x000fea0003800000 */
[----:B------:R-:W-:Y:S01]  /*2ca0*/  BPT.TRAP 0x1 ;  /* 0x000000040000795c */ /* 0x000fe20000300000 */
.L_x_29:
[----:B------:R-:W0:Y:S01]  /*2cb0*/  LDC R14, c[0x0][0x288] ;  /* 0x0000a200ff0e7b82 */ /* 0x000e220000000800 */
[----:B------:R-:W-:Y:S01]  /*2cc0*/  IMAD.SHL.U32 R33, R7, 0x40, RZ ;  /* 0x0000004007217824 */ /* 0x000fe200078e00ff */
[--C-:B------:R-:W-:Y:S01]  /*2cd0*/  SHF.R.U32.HI R10, RZ, 0x2, R0.reuse ;  /* 0x00000002ff0a7819 */ /* 0x100fe20000011600 */
[----:B------:R-:W-:Y:S01]  /*2ce0*/  UIADD3 UR5, UR9, UR5, URZ ;  /* 0x0000000509057290 */ /* 0x000fe2000fffe03f */
[----:B------:R-:W-:Y:S01]  /*2cf0*/  LOP3.LUT R12, R0, 0x60, RZ, 0xc0, !PT ;  /* 0x00000060000c7812 */ /* 0x000fe200078ec0ff */
[----:B------:R-:W-:Y:S01]  /*2d00*/  IMAD.SHL.U32 R34, R6, 0x100, RZ ;  /* 0x0000010006227824 */ /* 0x000fe200078e00ff */
[----:B------:R-:W-:Y:S01]  /*2d10*/  SHF.R.U32.HI R13, RZ, 0x7, R0 ;  /* 0x00000007ff0d7819 */ /* 0x000fe20000011600 */
[----:B------:R-:W-:Y:S01]  /*2d20*/  UISETP.GT.U32.AND UP0, UPT, UR5, 0x4, UPT ;  /* 0x000000040500788c */ /* 0x000fe2000bf04070 */
[----:B------:R-:W-:Y:S01]  /*2d30*/  LOP3.LUT R11, R10, 0x7, RZ, 0xc0, !PT ;  /* 0x000000070a0b7812 */ /* 0x000fe200078ec0ff */
[C---:B------:R-:W-:Y:S01]  /*2d40*/  IMAD.SHL.U32 R26, R0.reuse, 0x2, RZ ;  /* 0x00000002001a7824 */ /* 0x040fe200078e00ff */
[----:B------:R-:W-:Y:S01]  /*2d50*/  SHF.R.U32.HI R12, RZ, 0x1, R12 ;  /* 0x00000001ff0c7819 */ /* 0x000fe2000001160c */
[----:B------:R-:W-:Y:S01]  /*2d60*/  ULDC UR12, c[0x0][0x284] ;  /* 0x0000a100000c7ab9 */ /* 0x000fe20000000800 */
[----:B------:R-:W-:Y:S01]  /*2d70*/  LOP3.LUT R10, R13, 0x1, RZ, 0xc0, !PT ;  /* 0x000000010d0a7812 */ /* 0x000fe200078ec0ff */
[----:B------:R-:W-:Y:S01]  /*2d80*/  UISETP.LT.U32.AND UP0, UPT, UR9, 0x5, UP0 ;  /* 0x000000050900788c */ /* 0x000fe20008701070 */
[----:B------:R-:W-:Y:S01]  /*2d90*/  IADD3 R15, RZ, -R12, -R11 ;  /* 0x8000000cff0f7210 */ /* 0x000fe20007ffe80b */
[----:B------:R-:W-:Y:S01]  /*2da0*/  UISETP.GE.U32.AND UP1, UPT, UR9, 0x5, UPT ;  /* 0x000000050900788c */ /* 0x000fe2000bf26070 */
[----:B------:R-:W-:Y:S01]  /*2db0*/  LOP3.LUT R13, R0, 0x3, RZ, 0xc0, !PT ;  /* 0x00000003000d7812 */ /* 0x000fe200078ec0ff */
[C---:B------:R-:W-:Y:S01]  /*2dc0*/  IMAD.SHL.U32 R24, R10.reuse, 0x40, RZ ;  /* 0x000000400a187824 */ /* 0x040fe200078e00ff */
[----:B------:R-:W-:Y:S01]  /*2dd0*/  SHF.R.S32.HI R29, RZ, 0x1f, R5 ;  /* 0x0000001fff1d7819 */ /* 0x000fe20000011405 */
[----:B------:R-:W-:Y:S01]  /*2de0*/  UIMAD.WIDE.U32 UR6, UR5, -0x33333333, URZ ;  /* 0xcccccccd050678a5 */ /* 0x000fe2000f8e003f */
[C---:B------:R-:W-:Y:S01]  /*2df0*/  LOP3.LUT R26, R33.reuse, 0x6, R26, 0xf8, !PT ;  /* 0x00000006211a7812 */ /* 0x040fe200078ef81a */
[----:B------:R-:W-:Y:S01]  /*2e00*/  USEL UR8, URZ, 0x1, !UP0 ;  /* 0x000000013f087887 */ /* 0x000fe2000c000000 */
[----:B------:R-:W-:Y:S01]  /*2e10*/  IMAD R15, R10, -0x40, R15 ;  /* 0xffffffc00a0f7824 */ /* 0x000fe200078e020f */
[----:B------:R-:W-:Y:S01]  /*2e20*/  ULDC.64 UR10, c[0x0][0x5d0] ;  /* 0x00017400000a7ab9 */ /* 0x000fe20000000a00 */
[----:B0-----:R-:W-:Y:S01]  /*2e30*/  ISETP.GE.AND P0, PT, R33, R14, PT ;  /* 0x0000000e2100720c */ /* 0x001fe20003f06270 */
[----:B------:R-:W-:Y:S01]  /*2e40*/  IMAD R10, R13, -0x2, R14 ;  /* 0xfffffffe0d0a7824 */ /* 0x000fe200078e020e */
[----:B------:R-:W-:Y:S01]  /*2e50*/  SHF.R.S32.HI R27, RZ, 0x1f, R26 ;  /* 0x0000001fff1b7819 */ /* 0x000fe2000001141a */
[----:B------:R-:W-:Y:S01]  /*2e60*/  IMAD R14, R29, UR10, RZ ;  /* 0x0000000a1d0e7c24 */ /* 0x000fe2000f8e02ff */
[----:B------:R-:W-:Y:S01]  /*2e70*/  ISETP.GE.OR P0, PT, R34, UR12, P0 ;  /* 0x0000000c22007c0c */ /* 0x000fe20008706670 */
[----:B------:R-:W-:Y:S01]  /*2e80*/  USHF.R.U32.HI UR6, URZ, 0x2, UR7 ;  /* 0x000000023f067899 */ /* 0x000fe20008011607 */
[----:B------:R-:W-:Y:S01]  /*2e90*/  LOP3.LUT R35, R24, 0x40, R11, 0xe2, !PT ;  /* 0x0000004018237812 */ /* 0x000fe200078ee20b */
[----:B------:R-:W-:Y:S01]  /*2ea0*/  ULOP3.LUT UR4, UR4, UR8, URZ, 0x3c, !UPT ;  /* 0x0000000804047292 */ /* 0x000fe2000f8e3c3f */
[----:B------:R-:W-:Y:S01]  /*2eb0*/  IMAD.WIDE R24, R6, 0x100, RZ ;  /* 0x0000010006187825 */ /* 0x000fe200078e02ff */
[----:B------:R-:W-:Y:S01]  /*2ec0*/  UIMAD UR5, UR6, -0x5, UR5 ;  /* 0xfffffffb060578a4 */ /* 0x000fe2000f8e0205 */
[----:B------:R-:W-:Y:S01]  /*2ed0*/  IADD3 R34, -R34, UR12, R15 ;  /* 0x0000000c22227c10 */ /* 0x000fe2000fffe10f */
[----:B------:R-:W-:Y:S01]  /*2ee0*/  @UP1 ULOP3.LUT UR4, UR4, 0x1, UR6, 0x78, !UPT ;  /* 0x0000000104041892 */ /* 0x000fe2000f8e7806 */
[C---:B------:R-:W-:Y:S01]  /*2ef0*/  IMAD R11, R5.reuse, UR11, R14 ;  /* 0x0000000b050b7c24 */ /* 0x040fe2000f8e020e */
[----:B------:R-:W-:Y:S01]  /*2f00*/  LOP3.LUT R35, R24, R35, R12, 0xfe, !PT ;  /* 0x0000002318237212 */ /* 0x000fe200078efe0c */
[----:B------:R-:W-:-:S04]  /*2f10*/  IMAD.WIDE.U32 R6, R5, UR10, R26 ;  /* 0x0000000a05067c25 */ /* 0x000fc8000f8e001a */
[----:B------:R-:W-:Y:S02]  /*2f20*/  IMAD.IADD R7, R7, 0x1, R11 ;  /* 0x0000000107077824 */ /* 0x000fe400078e020b */
[----:B------:R-:W-:Y:S02]  /*2f30*/  IMAD.IADD R33, R10, 0x1, -R33 ;  /* 0x000000010a217824 */ /* 0x000fe400078e0a21 */
[----:B------:R-:W-:Y:S01]  /*2f40*/  IMAD.MOV.U32 R32, RZ, RZ, -0x1 ;  /* 0xffffffffff207424 */ /* 0x000fe200078e00ff */
[----:B------:R-:W-:Y:S06]  /*2f50*/  @P0 BRA `(.L_x_31) ;  /* 0x0000004800040947 */ /* 0x000fec0003800000 */
[----:B------:R-:W0:Y:S01]  /*2f60*/  LDC.64 R30, c[0x0][0x5c8] ;  /* 0x00017200ff1e7b82 */ /* 0x000e220000000a00 */
[----:B------:R-:W-:Y:S01]  /*2f70*/  ULDC.64 UR6, c[0x0][0x5c0] ;  /* 0x0001700000067ab9 */ /* 0x000fe20000000a00 */
[----:B------:R-:W-:Y:S01]  /*2f80*/  BSSY B0, `(.L_x_31) ;  /* 0x000047e000007945 */ /* 0x000fe20003800000 */
[-C--:B0-----:R-:W-:Y:S02]  /*2f90*/  IMAD R10, R25, R30.reuse, RZ ;  /* 0x0000001e190a7224 */ /* 0x081fe400078e02ff */
[----:B------:R-:W-:-:S04]  /*2fa0*/  IMAD.WIDE.U32 R6, R35, R30, R6 ;  /* 0x0000001e23067225 */ /* 0x000fc800078e0006 */
[----:B------:R-:W-:Y:S01]  /*2fb0*/  IMAD R13, R35, R31, R10 ;  /* 0x0000001f230d7224 */ /* 0x000fe200078e020a */
[----:B------:R-:W-:Y:S01]  /*2fc0*/  IADD3 R14, P4, R6, UR6, RZ ;  /* 0x00000006060e7c10 */ /* 0x000fe2000ff9e0ff */
[C---:B------:R-:W-:Y:S01]  /*2fd0*/  IMAD.SHL.U32 R11, R30.reuse, 0x80, RZ ;  /* 0x000000801e0b7824 */ /* 0x040fe200078e00ff */
[C---:B------:R-:W-:Y:S01]  /*2fe0*/  LEA R28, P2, R30.reuse, R6, 0x3 ;  /* 0x000000061e1c7211 */ /* 0x040fe200078418ff */
[----:B------:R-:W-:Y:S01]  /*2ff0*/  IMAD.IADD R36, R7, 0x1, R13 ;  /* 0x0000000107247824 */ /* 0x000fe200078e020d */
[----:B------:R-:W-:Y:S02]  /*3000*/  SHF.L.U64.HI R7, R30, 0x7, R31 ;  /* 0x000000071e077819 */ /* 0x000fe4000001021f */
[----:B------:R-:W-:Y:S02]  /*3010*/  IADD3 R10, P1, P0, R6, UR6, R11 ;  /* 0x00000006060a7c10 */ /* 0x000fe4000f83e00b */
[----:B------:R-:W-:Y:S02]  /*3020*/  IADD3.X R15, R36, UR7, RZ, P4, !PT ;  /* 0x00000007240f7c10 */ /* 0x000fe4000a7fe4ff */
[----:B---3-5:R-:W-:-:S02]  /*3030*/  FSETP.NEU.AND P4, PT, R9, RZ, PT ;  /* 0x000000ff0900720b */ /* 0x028fc40003f8d000 */
[----:B------:R-:W-:Y:S02]  /*3040*/  LEA.HI.X R30, R30, R36, R31, 0x3, P2 ;  /* 0x000000241e1e7211 */ /* 0x000fe400010f1c1f */
[C---:B------:R-:W-:Y:S02]  /*3050*/  IADD3 R12, P2, R28.reuse, UR6, RZ ;  /* 0x000000061c0c7c10 */ /* 0x040fe4000ff5e0ff */
[----:B------:R-:W-:Y:S02]  /*3060*/  IADD3 R6, P5, P6, R28, UR6, R11 ;  /* 0x000000061c067c10 */ /* 0x000fe4000febe00b */
[--C-:B------:R-:W-:Y:S02]  /*3070*/  IADD3.X R11, R36, UR7, R7.reuse, P1, P0 ;  /* 0x00000007240b7c10 */ /* 0x100fe40008fe0407 */
[C---:B------:R-:W-:Y:S02]  /*3080*/  IADD3.X R13, R30.reuse, UR7, RZ, P2, !PT ;  /* 0x000000071e0d7c10 */ /* 0x040fe400097fe4ff */
[----:B------:R-:W-:Y:S01]  /*3090*/  IADD3.X R7, R30, UR7, R7, P5, P6 ;  /* 0x000000071e077c10 */ /* 0x000fe2000afec407 */
[----:B------:R-:W-:Y:S06]  /*30a0*/  @!P4 BRA `(.L_x_32) ;  /* 0x00000034009cc947 */ /* 0x000fec0003800000 */
[----:B------:R-:W-:Y:S01]  /*30b0*/  ULDC.64 UR6, c[0x0][0x5b8] ;  /* 0x00016e0000067ab9 */ /* 0x000fe20000000a00 */
[----:B------:R-:W-:Y:S01]  /*30c0*/  ISETP.GE.AND P0, PT, R34, 0x1, PT ;  /* 0x000000012200780c */ /* 0x000fe20003f06270 */
[----:B------:R-:W-:Y:S01]  /*30d0*/  IMAD R28, R29, UR6, RZ ;  /* 0x000000061d1c7c24 */ /* 0x000fe2000f8e02ff */
[----:B------:R-:W-:Y:S01]  /*30e0*/  ULDC.64 UR10, c[0x0][0x5a8] ;  /* 0x00016a00000a7ab9 */ /* 0x000fe20000000a00 */
[----:B------:R-:W-:Y:S01]  /*30f0*/  IMAD.WIDE.U32 R26, R5, UR6, R26 ;  /* 0x00000006051a7c25 */ /* 0x000fe2000f8e001a */
[----:B------:R-:W-:Y:S01]  /*3100*/  ISETP.LT.OR P4, PT, R33, 0x1, !P0 ;  /* 0x000000012100780c */ /* 0x000fe20004781670 */
[----:B------:R-:W-:Y:S02]  /*3110*/  BSSY B1, `(.L_x_33) ;  /* 0x000000c000017945 */ /* 0x000fe40003800000 */
[----:B------:R-:W-:Y:S01]  /*3120*/  IMAD R5, R5, UR7, R28 ;  /* 0x0000000705057c24 */ /* 0x000fe2000f8e021c */
[----:B------:R-:W-:Y:S02]  /*3130*/  ULDC.64 UR6, c[0x0][0x5b0] ;  /* 0x00016c0000067ab9 */ /* 0x000fe40000000a00 */
[----:B------:R-:W-:-:S02]  /*3140*/  IMAD R30, R25, UR6, RZ ;  /* 0x00000006191e7c24 */ /* 0x000fc4000f8e02ff */
[----:B------:R-:W-:Y:S02]  /*3150*/  IMAD.IADD R27, R27, 0x1, R5 ;  /* 0x000000011b1b7824 */ /* 0x000fe400078e0205 */
[C---:B------:R-:W-:Y:S02]  /*3160*/  IMAD R5, R35.reuse, UR7, R30 ;  /* 0x0000000723057c24 */ /* 0x040fe4000f8e021e */
[----:B------:R-:W-:-:S03]  /*3170*/  IMAD.WIDE.U32 R28, R35, UR6, R26 ;  /* 0x00000006231c7c25 */ /* 0x000fc6000f8e001a */
[----:B------:R-:W-:-:S04]  /*3180*/  IADD3 R28, P1, R28, UR10, RZ ;  /* 0x0000000a1c1c7c10 */ /* 0x000fc8000ff3e0ff */
[--C-:B------:R-:W-:Y:S02]  /*3190*/  IADD3.X R29, R29, UR11, R5.reuse, P1, !PT ;  /* 0x0000000b1d1d7c10 */ /* 0x100fe40008ffe405 */
[----:B------:R-:W-:Y:S01]  /*31a0*/  PRMT R5, RZ, 0x7610, R5 ;  /* 0x00007610ff057816 */ /* 0x000fe20000000005 */
[----:B------:R-:W-:Y:S06]  /*31b0*/  @P4 BRA `(.L_x_34) ;  /* 0x0000000000044947 */ /* 0x000fec0003800000 */
[----:B------:R0:W5:Y:S02]  /*31c0*/  LDG.E.U8 R5, desc[UR16][R28.64] ;  /* 0x000000101c057981 */ /* 0x000164000c1e1100 */
.L_x_34:
[----:B------:R-:W-:Y:S05]  /*31d0*/  BSYNC B1 ;  /* 0x0000000000017941 */ /* 0x000fea0003800000 */
.L_x_33:
[----:B-----5:R-:W-:Y:S01]  /*31e0*/  LOP3.LUT R5, R5, 0xff, RZ, 0xc0, !PT ;  /* 0x000000ff05057812 */ /* 0x020fe200078ec0ff */
[----:B------:R-:W-:Y:S01]  /*31f0*/  BSSY B1, `(.L_x_35) ;  /* 0x000000b000017945 */ /* 0x000fe20003800000 */
[----:B------:R-:W-:Y:S02]  /*3200*/  ISETP.LT.OR P2, PT, R33, 0x2, !P0 ;  /* 0x000000022100780c */ /* 0x000fe40004741670 */
[----:B------:R-:W-:-:S05]  /*3210*/  F2FP.F16.E4M3.UNPACK_B R5, R5 ;  /* 0x00000005ff05723e */ /* 0x000fca00020006ff */
[----:B------:R-:W-:Y:S01]  /*3220*/  HADD2.F32 R30, -RZ, R5.H0_H0 ;  /* 0x20000005ff1e7230 */ /* 0x000fe20000004100 */
[----:B------:R-:W-:-:S04]  /*3230*/  PRMT R5, RZ, 0x7610, R5 ;  /* 0x00007610ff057816 */ /* 0x000fc80000000005 */
[----:B------:R-:W-:-:S04]  /*3240*/  FMUL R30, R30, R9 ;  /* 0x000000091e1e7220 */ /* 0x000fc80000400000 */
[----:B--2---:R-:W-:-:S05]  /*3250*/  FFMA R30, R145, R8, R30 ;  /* 0x00000008911e7223 */ /* 0x004fca000000001e */
[----:B------:R-:W-:-:S05]  /*3260*/  F2FP.SATFINITE.E4M3.F32.PACK_AB_MERGE_C R31, RZ, R30, RZ ;  /* 0x0000001eff1f723e */ /* 0x000fca00048070ff */
[----:B------:R1:W-:Y:S01]  /*3270*/  @!P4 STG.E.U8 desc[UR16][R14.64], R31 ;  /* 0x0000001f0e00c986 */ /* 0x0003e2000c101110 */
[----:B------:R-:W-:Y:S05]  /*3280*/  @P2 BRA `(.L_x_36) ;  /* 0x0000000000042947 */ /* 0x000fea0003800000 */
[----:B------:R2:W5:Y:S02]  /*3290*/  LDG.E.U8 R5, desc[UR16][R28.64+0x1] ;  /* 0x000001101c057981 */ /* 0x000564000c1e1100 */
.L_x_36:
[----:B------:R-:W-:Y:S05]  /*32a0*/  BSYNC B1 ;  /* 0x0000000000017941 */ /* 0x000fea0003800000 */
.L_x_35:
[----:B-----5:R-:W-:Y:S01]  /*32b0*/  LOP3.LUT R5, R5, 0xff, RZ, 0xc0, !PT ;  /* 0x000000ff05057812 */ /* 0x020fe200078ec0ff */
[----:B------:R-:W-:Y:S01]  /*32c0*/  BSSY B1, `(.L_x_37) ;  /* 0x0000013000017945 */ /* 0x000fe20003800000 */
[----:B------:R-:W-:Y:S02]  /*32d0*/  IADD3 R37, P1, R35, 0x8, RZ ;  /* 0x0000000823257810 */ /* 0x000fe40007f3e0ff */
[----:B------:R-:W-:-:S03]  /*32e0*/  F2FP.F16.E4M3.UNPACK_B R5, R5 ;  /* 0x00000005ff05723e */ /* 0x000fc600020006ff */
[----:B-1----:R-:W-:Y:S01]  /*32f0*/  IMAD.X R31, RZ, RZ, R25, P1 ;  /* 0x000000ffff1f7224 */ /* 0x002fe200008e0619 */
[----:B------:R-:W-:Y:S01]  /*3300*/  ISETP.GE.AND P1, PT, R34, 0x9, PT ;  /* 0x000000092200780c */ /* 0x000fe20003f26270 */
[----:B------:R-:W-:Y:S02]  /*3310*/  HADD2.F32 R30, -RZ, R5.H0_H0 ;  /* 0x20000005ff1e7230 */ /* 0x000fe40000004100 */
[----:B------:R-:W-:Y:S01]  /*3320*/  IMAD R36, R31, UR6, RZ ;  /* 0x000000061f247c24 */ /* 0x000fe2000f8e02ff */
[----:B------:R-:W-:Y:S02]  /*3330*/  ISETP.LT.OR P5, PT, R33, 0x1, !P1 ;  /* 0x000000012100780c */ /* 0x000fe40004fa1670 */
[----:B------:R-:W-:Y:S01]  /*3340*/  FMUL R5, R30, R9 ;  /* 0x000000091e057220 */ /* 0x000fe20000400000 */
[----:B------:R-:W-:-:S04]  /*3350*/  IMAD.WIDE.U32 R30, R37, UR6, R26 ;  /* 0x00000006251e7c25 */ /* 0x000fc8000f8e001a */
[----:B------:R-:W-:Y:S01]  /*3360*/  FFMA R5, R140, R8, R5 ;  /* 0x000000088c057223 */ /* 0x000fe20000000005 */
[----:B------:R-:W-:Y:S01]  /*3370*/  IMAD R37, R37, UR7, R36 ;  /* 0x0000000725257c24 */ /* 0x000fe2000f8e0224 */
[----:B------:R-:W-:-:S03]  /*3380*/  IADD3 R30, P4, R30, UR10, RZ ;  /* 0x0000000a1e1e7c10 */ /* 0x000fc6000ff9e0ff */
[----:B------:R-:W-:Y:S02]  /*3390*/  F2FP.SATFINITE.E4M3.F32.PACK_AB_MERGE_C R39, RZ, R5, RZ ;  /* 0x00000005ff27723e */ /* 0x000fe400048070ff */
[----:B------:R-:W-:Y:S02]  /*33a0*/  IADD3.X R31, R31, UR11, R37, P4, !PT ;  /* 0x0000000b1f1f7c10 */ /* 0x000fe4000a7fe425 */
[----:B------:R-:W-:Y:S01]  /*33b0*/  PRMT R5, RZ, 0x7610, R5 ;  /* 0x00007610ff057816 */ /* 0x000fe20000000005 */
[----:B------:R1:W-:Y:S01]  /*33c0*/  @!P2 STG.E.U8 desc[UR16][R14.64+0x1], R39 ;  /* 0x000001270e00a986 */ /* 0x0003e2000c101110 */
[----:B------:R-:W-:Y:S05]  /*33d0*/  @P5 BRA `(.L_x_38) ;  /* 0x0000000000045947 */ /* 0x000fea0003800000 */
[----:B------:R3:W5:Y:S02]  /*33e0*/  LDG.E.U8 R5, desc[UR16][R30.64] ;  /* 0x000000101e057981 */ /* 0x000764000c1e1100 */
.L_x_38:
[----:B------:R-:W-:Y:S05]  /*33f0*/  BSYNC B1 ;  /* 0x0000000000017941 */ /* 0x000fea0003800000 */
.L_x_37:
[----:B-----5:R-:W-:Y:S01]  /*3400*/  LOP3.LUT R5, R5, 0xff, RZ, 0xc0, !PT ;  /* 0x000000ff05057812 */ /* 0x020fe200078ec0ff */
[----:B------:R-:W-:Y:S01]  /*3410*/  BSSY B1, `(.L_x_39) ;  /* 0x000000b000017945 */ /* 0x000fe20003800000 */
[----:B------:R-:W-:Y:S02]  /*3420*/  ISETP.LT.OR P2, PT, R33, 0x2, !P1 ;  /* 0x000000022100780c */ /* 0x000fe40004f41670 */
[----:B------:R-:W-:-:S05]  /*3430*/  F2FP.F16.E4M3.UNPACK_B R5, R5 ;  /* 0x00000005ff05723e */ /* 0x000fca00020006ff */
[----:B------:R-:W-:Y:S01]  /*3440*/  HADD2.F32 R36, -RZ, R5.H0_H0 ;  /* 0x20000005ff247230 */ /* 0x000fe20000004100 */
[----:B------:R-:W-:-:S04]  /*3450*/  PRMT R5, RZ, 0x7610, R5 ;  /* 0x00007610ff057816 */ /* 0x000fc80000000005 */
[----:B------:R-:W-:-:S04]  /*3460*/  FMUL R36, R36, R9 ;  /* 0x0000000924247220 */ /* 0x000fc80000400000 */
[----:B------:R-:W-:-:S05]  /*3470*/  FFMA R36, R143, R8, R36 ;  /* 0x000000088f247223 */ /* 0x000fca0000000024 */
[----:B------:R-:W-:-:S05]  /*3480*/  F2FP.SATFINITE.E4M3.F32.PACK_AB_MERGE_C R37, RZ, R36, RZ ;  /* 0x00000024ff25723e */ /* 0x000fca00048070ff */
[----:B------:R4:W-:Y:S01]  /*3490*/  @!P5 STG.E.U8 desc[UR16][R12.64], R37 ;  /* 0x000000250c00d986 */ /* 0x0009e2000c101110 */
[----:B------:R-:W-:Y:S05]  /*34a0*/  @P2 BRA `(.L_x_40) ;  /* 0x0000000000042947 */ /* 0x000fea0003800000 */
[----:B------:R0:W5:Y:S02]  /*34b0*/  LDG.E.U8 R5, desc[UR16][R30.64+0x1] ;  /* 0x000001101e057981 */ /* 0x000164000c1e1100 */
.L_x_40:
[----:B------:R-:W-:Y:S05]  /*34c0*/  BSYNC B1 ;  /* 0x0000000000017941 */ /* 0x000fea0003800000 */
.L_x_39:
[----:B-----5:R-:W-:Y:S01]  /*34d0*/  LOP3.LUT R5, R5, 0xff, RZ, 0xc0, !PT ;  /* 0x000000ff05057812 */ /* 0x020fe200078ec0ff */
[----:B------:R-:W-:Y:S01]  /*34e0*/  BSSY B1, `(.L_x_41) ;  /* 0x000000b000017945 */ /* 0x000fe20003800000 */
[----:B------:R-:W-:Y:S02]  /*34f0*/  ISETP.LT.OR P4, PT, R33, 0x9, !P0 ;  /* 0x000000092100780c */ /* 0x000fe40004781670 */
[----:B------:R-:W-:-:S05]  /*3500*/  F2FP.F16.E4M3.UNPACK_B R5, R5 ;  /* 0x00000005ff05723e */ /* 0x000fca00020006ff */
[----:B------:R-:W-:-:S05]  /*3510*/  HADD2.F32 R36, -RZ, R5.H0_H0 ;  /* 0x20000005ff247230 */ /* 0x000fca0000004100 */
[----:B------:R-:W-:-:S04]  /*3520*/  FMUL R5, R36, R9 ;  /* 0x0000000924057220 */ /* 0x000fc80000400000 */
[----:B------:R-:W-:-:S05]  /*3530*/  FFMA R5, R138, R8, R5 ;  /* 0x000000088a057223 */ /* 0x000fca0000000005 */
[----:B----4-:R-:W-:Y:S02]  /*3540*/  F2FP.SATFINITE.E4M3.F32.PACK_AB_MERGE_C R37, RZ, R5, RZ ;  /* 0x00000005ff25723e */ /* 0x010fe400048070ff */
[----:B------:R-:W-:-:S03]  /*3550*/  PRMT R5, RZ, 0x7610, R5 ;  /* 0x00007610ff057816 */ /* 0x000fc60000000005 */
[----:B------:R4:W-:Y:S01]  /*3560*/  @!P2 STG.E.U8 desc[UR16][R12.64+0x1], R37 ;  /* 0x000001250c00a986 */ /* 0x0009e2000c101110 */
[----:B------:R-:W-:Y:S05]  /*3570*/  @P4 BRA `(.L_x_42) ;  /* 0x0000000000044947 */ /* 0x000fea0003800000 */
[----:B------:R0:W5:Y:S02]  /*3580*/  LDG.E.U8 R5, desc[UR16][R28.64+0x8] ;  /* 0x000008101c057981 */ /* 0x000164000c1e1100 */
.L_x_42:
[----:B------:R-:W-:Y:S05]  /*3590*/  BSYNC B1 ;  /* 0x0000000000017941 */ /* 0x000fea0003800000 */
.L_x_41:
        /* <DEDUP_REMOVED lines=8> */
[----:B----4-:R-:W-:-:S05]  /*3620*/  F2FP.SATFINITE.E4M3.F32.PACK_AB_MERGE_C R37, RZ, R36, RZ ;  /* 0x00000024ff25723e */ /* 0x010fca00048070ff */
[----:B------:R4:W-:Y:S01]  /*3630*/  @!P4 STG.E.U8 desc[UR16][R14.64+0x8], R37 ;  /* 0x000008250e00c986 */ /* 0x0009e2000c101110 */
[----:B------:R-:W-:Y:S05]  /*3640*/  @P2 BRA `(.L_x_44) ;  /* 0x0000000000042947 */ /* 0x000fea0003800000 */
[----:B------:R0:W5:Y:S02]  /*3650*/  LDG.E.U8 R5, desc[UR16][R28.64+0x9] ;  /* 0x000009101c057981 */ /* 0x000164000c1e1100 */
.L_x_44:
[----:B------:R-:W-:Y:S05]  /*3660*/  BSYNC B1 ;  /* 0x0000000000017941 */ /* 0x000fea0003800000 */
.L_x_43:
        /* <DEDUP_REMOVED lines=12> */
.L_x_46:
[----:B------:R-:W-:Y:S05]  /*3730*/  BSYNC B1 ;  /* 0x0000000000017941 */ /* 0x000fea0003800000 */
.L_x_45:
        /* <DEDUP_REMOVED lines=12> */
.L_x_48:
[----:B------:R-:W-:Y:S05]  /*3800*/  BSYNC B1 ;  /* 0x0000000000017941 */ /* 0x000fea0003800000 */
.L_x_47:
        /* <DEDUP_REMOVED lines=12> */
.L_x_50:
[----:B------:R-:W-:Y:S05]  /*38d0*/  BSYNC B1 ;  /* 0x0000000000017941 */ /* 0x000fea0003800000 */
.L_x_49:
        /* <DEDUP_REMOVED lines=12> */
.L_x_52:
[----:B------:R-:W-:Y:S05]  /*39a0*/  BSYNC B1 ;  /* 0x0000000000017941 */ /* 0x000fea0003800000 */
.L_x_51:
        /* <DEDUP_REMOVED lines=12> */
.L_x_54:
[----:B------:R-:W-:Y:S05]  /*3a70*/  BSYNC B1 ;  /* 0x0000000000017941 */ /* 0x000fea0003800000 */
.L_x_53:
        /* <DEDUP_REMOVED lines=12> */
.L_x_56:
[----:B------:R-:W-:Y:S05]  /*3b40*/  BSYNC B1 ;  /* 0x0000000000017941 */ /* 0x000fea0003800000 */
.L_x_55:
        /* <DEDUP_REMOVED lines=12> */
.L_x_58:
[----:B------:R-:W-:Y:S05]  /*3c10*/  BSYNC B1 ;  /* 0x0000000000017941 */ /* 0x000fea0003800000 */
.L_x_57:
        /* <DEDUP_REMOVED lines=12> */
.L_x_60:
[----:B------:R-:W-:Y:S05]  /*3ce0*/  BSYNC B1 ;  /* 0x0000000000017941 */ /* 0x000fea0003800000 */
.L_x_59:
        /* <DEDUP_REMOVED lines=12> */
.L_x_62:
[----:B------:R-:W-:Y:S05]  /*3db0*/  BSYNC B1 ;  /* 0x0000000000017941 */ /* 0x000fea0003800000 */
.L_x_61:
        /* <DEDUP_REMOVED lines=12> */
.L_x_64:
[----:B------:R-:W-:Y:S05]  /*3e80*/  BSYNC B1 ;  /* 0x0000000000017941 */ /* 0x000fea0003800000 */
.L_x_63:
        /* <DEDUP_REMOVED lines=12> */
.L_x_66:
[----:B------:R-:W-:Y:S05]  /*3f50*/  BSYNC B1 ;  /* 0x0000000000017941 */ /* 0x000fea0003800000 */
.L_x_65:
        /* <DEDUP_REMOVED lines=12> */
.L_x_68:
[----:B------:R-:W-:Y:S05]  /*4020*/  BSYNC B1 ;  /* 0x0000000000017941 */ /* 0x000fea0003800000 */
.L_x_67:
        /* <DEDUP_REMOVED lines=12> */
.L_x_70:
[----:B------:R-:W-:Y:S05]  /*40f0*/  BSYNC B1 ;  /* 0x0000000000017941 */ /* 0x000fea0003800000 */
.L_x_69:
        /* <DEDUP_REMOVED lines=12> */
.L_x_72:
[----:B------:R-:W-:Y:S05]  /*41c0*/  BSYNC B1 ;  /* 0x0000000000017941 */ /* 0x000fea0003800000 */
.L_x_71:
        /* <DEDUP_REMOVED lines=12> */
.L_x_74:
[----:B------:R-:W-:Y:S05]  /*4290*/  BSYNC B1 ;  /* 0x0000000000017941 */ /* 0x000fea0003800000 */
.L_x_73:
        /* <DEDUP_REMOVED lines=12> */
.L_x_76:
[----:B------:R-:W-:Y:S05]  /*4360*/  BSYNC B1 ;  /* 0x0000000000017941 */ /* 0x000fea0003800000 */
.L_x_75:
        /* <DEDUP_REMOVED lines=12> */
.L_x_78:
[----:B------:R-:W-:Y:S05]  /*4430*/  BSYNC B1 ;  /* 0x0000000000017941 */ /* 0x000fea0003800000 */
.L_x_77:
        /* <DEDUP_REMOVED lines=12> */
.L_x_80:
[----:B------:R-:W-:Y:S05]  /*4500*/  BSYNC B1 ;  /* 0x0000000000017941 */ /* 0x000fea0003800000 */
.L_x_79:
        /* <DEDUP_REMOVED lines=12> */
.L_x_82:
[----:B------:R-:W-:Y:S05]  /*45d0*/  BSYNC B1 ;  /* 0x0000000000017941 */ /* 0x000fea0003800000 */
.L_x_81:
        /* <DEDUP_REMOVED lines=12> */
.L_x_84:
[----:B------:R-:W-:Y:S05]  /*46a0*/  BSYNC B1 ;  /* 0x0000000000017941 */ /* 0x000fea0003800000 */
.L_x_83:
        /* <DEDUP_REMOVED lines=12> */
.L_x_86:
[----:B------:R-:W-:Y:S05]  /*4770*/  BSYNC B1 ;  /* 0x0000000000017941 */ /* 0x000fea0003800000 */
.L_x_85:
        /* <DEDUP_REMOVED lines=12> */
.L_x_88:
[----:B------:R-:W-:Y:S05]  /*4840*/  BSYNC B1 ;  /* 0x0000000000017941 */ /* 0x000fea0003800000 */
.L_x_87:
        /* <DEDUP_REMOVED lines=12> */
.L_x_90:
[----:B------:R-:W-:Y:S05]  /*4910*/  BSYNC B1 ;  /* 0x0000000000017941 */ /* 0x000fea0003800000 */
.L_x_89:
        /* <DEDUP_REMOVED lines=12> */
.L_x_92:
[----:B------:R-:W-:Y:S05]  /*49e0*/  BSYNC B1 ;  /* 0x0000000000017941 */ /* 0x000fea0003800000 */
.L_x_91:
[----:B-----5:R-:W-:Y:S01]  /*49f0*/  LOP3.LUT R5, R5, 0xff, RZ, 0xc0, !PT ;  /* 0x000000ff05057812 */ /* 0x020fe200078ec0ff */
[----:B------:R-:W-:Y:S01]  /*4a00*/  BSSY B1, `(.L_x_93) ;  /* 0x000000b000017945 */ /* 0x000fe20003800000 */
[----:B------:R-:W-:Y:S02]  /*4a10*/  ISETP.LT.OR P2, PT, R33, 0x39, !P1 ;  /* 0x000000392100780c */ /* 0x000fe40004f41670 */
[----:B------:R-:W-:-:S05]  /*4a20*/  F2FP.F16.E4M3.UNPACK_B R5, R5 ;  /* 0x00000005ff05723e */ /* 0x000fca00020006ff */
[----:B0-2---:R-:W-:-:S05]  /*4a30*/  HADD2.F32 R28, -RZ, R5.H0_H0 ;  /* 0x20000005ff1c7230 */ /* 0x005fca0000004100 */
[----:B------:R-:W-:-:S04]  /*4a40*/  FMUL R5, R28, R9 ;  /* 0x000000091c057220 */ /* 0x000fc80000400000 */
[----:B------:R-:W-:-:S05]  /*4a50*/  FFMA R5, R112, R8, R5 ;  /* 0x0000000870057223 */ /* 0x000fca0000000005 */
[----:B------:R-:W-:Y:S02]  /*4a60*/  F2FP.SATFINITE.E4M3.F32.PACK_AB_MERGE_C R29, RZ, R5, RZ ;  /* 0x00000005ff1d723e */ /* 0x000fe400048070ff */
[----:B------:R-:W-:-:S03]  /*4a70*/  PRMT R5, RZ, 0x7610, R5 ;  /* 0x00007610ff057816 */ /* 0x000fc60000000005 */
[----:B------:R0:W-:Y:S01]  /*4a80*/  @!P0 STG.E.U8 desc[UR16][R14.64+0x39], R29 ;  /* 0x0000391d0e008986 */ /* 0x0001e2000c101110 */
[----:B------:R-:W-:Y:S05]  /*4a90*/  @P2 BRA `(.L_x_94) ;  /* 0x0000000000042947 */ /* 0x000fea0003800000 */
[----:B------:R2:W5:Y:S02]  /*4aa0*/  LDG.E.U8 R5, desc[UR16][R30.64+0x38] ;  /* 0x000038101e057981 */ /* 0x000564000c1e1100 */
.L_x_94:
[----:B------:R-:W-:Y:S05]  /*4ab0*/  BSYNC B1 ;  /* 0x0000000000017941 */ /* 0x000fea0003800000 */
.L_x_93:
[----:B-----5:R-:W-:Y:S01]  /*4ac0*/  LOP3.LUT R5, R5, 0xff, RZ, 0xc0, !PT ;  /* 0x000000ff05057812 */ /* 0x020fe200078ec0ff */
[----:B------:R-:W-:Y:S01]  /*4ad0*/  BSSY B1, `(.L_x_95) ;  /* 0x000000b000017945 */ /* 0x000fe20003800000 */
[----:B------:R-:W-:Y:S02]  /*4ae0*/  ISETP.LT.OR P1, PT, R33, 0x3a, !P1 ;  /* 0x0000003a2100780c */ /* 0x000fe40004f21670 */
[----:B------:R-:W-:-:S05]  /*4af0*/  F2FP.F16.E4M3.UNPACK_B R5, R5 ;  /* 0x00000005ff05723e */ /* 0x000fca00020006ff */
[----:B01--4-:R-:W-:Y:S01]  /*4b00*/  HADD2.F32 R14, -RZ, R5.H0_H0 ;  /* 0x20000005ff0e7230 */ /* 0x013fe20000004100 */
[----:B------:R-:W-:-:S04]  /*4b10*/  PRMT R5, RZ, 0x7610, R5 ;  /* 0x00007610ff057816 */ /* 0x000fc80000000005 */
[----:B------:R-:W-:-:S04]  /*4b20*/  FMUL R14, R14, R9 ;  /* 0x000000090e0e7220 */ /* 0x000fc80000400000 */
[----:B------:R-:W-:-:S05]  /*4b30*/  FFMA R14, R115, R8, R14 ;  /* 0x00000008730e7223 */ /* 0x000fca000000000e */
[----:B------:R-:W-:-:S05]  /*4b40*/  F2FP.SATFINITE.E4M3.F32.PACK_AB_MERGE_C R15, RZ, R14, RZ ;  /* 0x0000000eff0f723e */ /* 0x000fca00048070ff */
[----:B------:R0:W-:Y:S01]  /*4b50*/  @!P2 STG.E.U8 desc[UR16][R12.64+0x38], R15 ;  /* 0x0000380f0c00a986 */ /* 0x0001e2000c101110 */
[----:B------:R-:W-:Y:S05]  /*4b60*/  @P1 BRA `(.L_x_96) ;  /* 0x0000000000041947 */ /* 0x000fea0003800000 */
[----:B------:R1:W5:Y:S02]  /*4b70*/  LDG.E.U8 R5, desc[UR16][R30.64+0x39] ;  /* 0x000039101e057981 */ /* 0x000364000c1e1100 */
.L_x_96:
[----:B------:R-:W-:Y:S05]  /*4b80*/  BSYNC B1 ;  /* 0x0000000000017941 */ /* 0x000fea0003800000 */
.L_x_95:
[----:B-----5:R-:W-:Y:S01]  /*4b90*/  LOP3.LUT R5, R5, 0xff, RZ, 0xc0, !PT ;  /* 0x000000ff05057812 */ /* 0x020fe200078ec0ff */
[----:B------:R-:W-:Y:S01]  /*4ba0*/  BSSY B1, `(.L_x_97) ;  /* 0x0000013000017945 */ /* 0x000fe20003800000 */
[----:B------:R-:W-:Y:S02]  /*4bb0*/  IADD3 R29, P0, R35, 0x80, RZ ;  /* 0x00000080231d7810 */ /* 0x000fe40007f1e0ff */
[----:B------:R-:W-:-:S03]  /*4bc0*/  F2FP.F16.E4M3.UNPACK_B R5, R5 ;  /* 0x00000005ff05723e */ /* 0x000fc600020006ff */
[----:B0-----:R-:W-:Y:S01]  /*4bd0*/  IMAD.X R15, RZ, RZ, R25, P0 ;  /* 0x000000ffff0f7224 */ /* 0x001fe200000e0619 */
        /* <DEDUP_REMOVED lines=9> */
[----:B-123--:R-:W-:Y:S02]  /*4c70*/  F2FP.SATFINITE.E4M3.F32.PACK_AB_MERGE_C R31, RZ, R5, RZ ;  /* 0x00000005ff1f723e */ /* 0x00efe400048070ff */
[----:B------:R-:W-:Y:S02]  /*4c80*/  IADD3.X R15, R15, UR11, R29, P2, !PT ;  /* 0x0000000b0f0f7c10 */ /* 0x000fe400097fe41d */
[----:B------:R-:W-:Y:S01]  /*4c90*/  PRMT R5, RZ, 0x7610, R5 ;  /* 0x00007610ff057816 */ /* 0x000fe20000000005 */
[----:B------:R0:W-:Y:S01]  /*4ca0*/  @!P1 STG.E.U8 desc[UR16][R12.64+0x39], R31 ;  /* 0x0000391f0c009986 */ /* 0x0001e2000c101110 */
[----:B------:R-:W-:Y:S05]  /*4cb0*/  @P4 BRA `(.L_x_98) ;  /* 0x0000000000044947 */ /* 0x000fea0003800000 */
[----:B------:R1:W5:Y:S02]  /*4cc0*/  LDG.E.U8 R5, desc[UR16][R14.64] ;  /* 0x000000100e057981 */ /* 0x000364000c1e1100 */
.L_x_98:
[----:B------:R-:W-:Y:S05]  /*4cd0*/  BSYNC B1 ;  /* 0x0000000000017941 */ /* 0x000fea0003800000 */
.L_x_97:
[----:B-----5:R-:W-:Y:S01]  /*4ce0*/  LOP3.LUT R5, R5, 0xff, RZ, 0xc0, !PT ;  /* 0x000000ff05057812 */ /* 0x020fe200078ec0ff */
[----:B------:R-:W-:Y:S01]  /*4cf0*/  BSSY B1, `(.L_x_99) ;  /* 0x000000b000017945 */ /* 0x000fe20003800000 */
[----:B------:R-:W-:Y:S02]  /*4d00*/  ISETP.LT.OR P2, PT, R33, 0x2, !P0 ;  /* 0x000000022100780c */ /* 0x000fe40004741670 */
[----:B------:R-:W-:-:S05]  /*4d10*/  F2FP.F16.E4M3.UNPACK_B R5, R5 ;  /* 0x00000005ff05723e */ /* 0x000fca00020006ff */
[----:B0-----:R-:W-:Y:S01]  /*4d20*/  HADD2.F32 R12, -RZ, R5.H0_H0 ;  /* 0x20000005ff0c7230 */ /* 0x001fe20000004100 */
[----:B------:R-:W-:-:S04]  /*4d30*/  PRMT R5, RZ, 0x7610, R5 ;  /* 0x00007610ff057816 */ /* 0x000fc80000000005 */
[----:B------:R-:W-:-:S04]  /*4d40*/  FMUL R12, R12, R9 ;  /* 0x000000090c0c7220 */ /* 0x000fc80000400000 */
[----:B------:R-:W-:-:S05]  /*4d50*/  FFMA R12, R113, R8, R12 ;  /* 0x00000008710c7223 */ /* 0x000fca000000000c */
[----:B------:R-:W-:-:S05]  /*4d60*/  F2FP.SATFINITE.E4M3.F32.PACK_AB_MERGE_C R13, RZ, R12, RZ ;  /* 0x0000000cff0d723e */ /* 0x000fca00048070ff */
[----:B------:R0:W-:Y:S01]  /*4d70*/  @!P4 STG.E.U8 desc[UR16][R10.64], R13 ;  /* 0x0000000d0a00c986 */ /* 0x0001e2000c101110 */
[----:B------:R-:W-:Y:S05]  /*4d80*/  @P2 BRA `(.L_x_100) ;  /* 0x0000000000042947 */ /* 0x000fea0003800000 */
[----:B------:R2:W5:Y:S02]  /*4d90*/  LDG.E.U8 R5, desc[UR16][R14.64+0x1] ;  /* 0x000001100e057981 */ /* 0x000564000c1e1100 */
.L_x_100:
[----:B------:R-:W-:Y:S05]  /*4da0*/  BSYNC B1 ;  /* 0x0000000000017941 */ /* 0x000fea0003800000 */
.L_x_99:
[----:B-----5:R-:W-:Y:S01]  /*4db0*/  LOP3.LUT R5, R5, 0xff, RZ, 0xc0, !PT ;  /* 0x000000ff05057812 */ /* 0x020fe200078ec0ff */
[----:B------:R-:W-:Y:S01]  /*4dc0*/  BSSY B1, `(.L_x_101) ;  /* 0x0000013000017945 */ /* 0x000fe20003800000 */
[----:B------:R-:W-:Y:S02]  /*4dd0*/  IADD3 R35, P1, R35, 0x88, RZ ;  /* 0x0000008823237810 */ /* 0x000fe40007f3e0ff */
[----:B------:R-:W-:-:S03]  /*4de0*/  F2FP.F16.E4M3.UNPACK_B R5, R5 ;  /* 0x00000005ff05723e */ /* 0x000fc600020006ff */
[----:B------:R-:W-:Y:S01]  /*4df0*/  IMAD.X R24, RZ, RZ, R25, P1 ;  /* 0x000000ffff187224 */ /* 0x000fe200008e0619 */
[----:B------:R-:W-:Y:S01]  /*4e00*/  ISETP.GE.AND P1, PT, R34, 0x89, PT ;  /* 0x000000892200780c */ /* 0x000fe20003f26270 */
[----:B------:R-:W-:Y:S02]  /*4e10*/  HADD2.F32 R12, -RZ, R5.H0_H0 ;  /* 0x20000005ff0c7230 */ /* 0x000fe40000004100 */
[----:B------:R-:W-:Y:S01]  /*4e20*/  IMAD R24, R24, UR6, RZ ;  /* 0x0000000618187c24 */ /* 0x000fe2000f8e02ff */
[----:B------:R-:W-:Y:S01]  /*4e30*/  ISETP.LT.OR P5, PT, R33, 0x1, !P1 ;  /* 0x000000012100780c */ /* 0x000fe20004fa1670 */
[----:B------:R-:W-:-:S04]  /*4e40*/  IMAD.WIDE.U32 R26, R35, UR6, R26 ;  /* 0x00000006231a7c25 */ /* 0x000fc8000f8e001a */
[----:B------:R-:W-:Y:S01]  /*4e50*/  FMUL R5, R12, R9 ;  /* 0x000000090c057220 */ /* 0x000fe20000400000 */
[----:B------:R-:W-:-:S03]  /*4e60*/  IMAD R35, R35, UR7, R24 ;  /* 0x0000000723237c24 */ /* 0x000fc6000f8e0218 */
[----:B------:R-:W-:Y:S01]  /*4e70*/  FFMA R5, R108, R8, R5 ;  /* 0x000000086c057223 */ /* 0x000fe20000000005 */
[----:B------:R-:W-:-:S04]  /*4e80*/  IADD3 R12, P4, R26, UR10, RZ ;  /* 0x0000000a1a0c7c10 */ /* 0x000fc8000ff9e0ff */
[----:B------:R-:W-:Y:S02]  /*4e90*/  F2FP.SATFINITE.E4M3.F32.PACK_AB_MERGE_C R25, RZ, R5, RZ ;  /* 0x00000005ff19723e */ /* 0x000fe400048070ff */
[----:B0-----:R-:W-:Y:S02]  /*4ea0*/  IADD3.X R13, R27, UR11, R35, P4, !PT ;  /* 0x0000000b1b0d7c10 */ /* 0x001fe4000a7fe423 */
[----:B------:R-:W-:Y:S01]  /*4eb0*/  PRMT R5, RZ, 0x7610, R5 ;  /* 0x00007610ff057816 */ /* 0x000fe20000000005 */
[----:B------:R0:W-:Y:S01]  /*4ec0*/  @!P2 STG.E.U8 desc[UR16][R10.64+0x1], R25 ;  /* 0x000001190a00a986 */ /* 0x0001e2000c101110 */
[----:B------:R-:W-:Y:S05]  /*4ed0*/  @P5 BRA `(.L_x_102) ;  /* 0x0000000000045947 */ /* 0x000fea0003800000 */
[----:B------:R3:W5:Y:S02]  /*4ee0*/  LDG.E.U8 R5, desc[UR16][R12.64] ;  /* 0x000000100c057981 */ /* 0x000764000c1e1100 */
.L_x_102:
[----:B------:R-:W-:Y:S05]  /*4ef0*/  BSYNC B1 ;  /* 0x0000000000017941 */ /* 0x000fea0003800000 */
.L_x_101:
        /* <DEDUP_REMOVED lines=8> */
[----:B0-----:R-:W-:-:S05]  /*4f80*/  F2FP.SATFINITE.E4M3.F32.PACK_AB_MERGE_C R25, RZ, R24, RZ ;  /* 0x00000018ff19723e */ /* 0x001fca00048070ff */
[----:B------:R0:W-:Y:S01]  /*4f90*/  @!P5 STG.E.U8 desc[UR16][R6.64], R25 ;  /* 0x000000190600d986 */ /* 0x0001e2000c101110 */
[----:B------:R-:W-:Y:S05]  /*4fa0*/  @P2 BRA `(.L_x_104) ;  /* 0x0000000000042947 */ /* 0x000fea0003800000 */
[----:B------:R4:W5:Y:S02]  /*4fb0*/  LDG.E.U8 R5, desc[UR16][R12.64+0x1] ;  /* 0x000001100c057981 */ /* 0x000964000c1e1100 */
.L_x_104:
[----:B------:R-:W-:Y:S05]  /*4fc0*/  BSYNC B1 ;  /* 0x0000000000017941 */ /* 0x000fea0003800000 */
.L_x_103:
[----:B-----5:R-:W-:Y:S01]  /*4fd0*/  LOP3.LUT R5, R5, 0xff, RZ, 0xc0, !PT ;  /* 0x000000ff05057812 */ /* 0x020fe200078ec0ff */
[----:B------:R-:W-:Y:S01]  /*4fe0*/  BSSY B1, `(.L_x_105) ;  /* 0x000000b000017945 */ /* 0x000fe20003800000 */
[----:B------:R-:W-:Y:S02]  /*4ff0*/  ISETP.LT.OR P4, PT, R33, 0x9, !P0 ;  /* 0x000000092100780c */ /* 0x000fe40004781670 */
[----:B------:R-:W-:-:S05]  /*5000*/  F2FP.F16.E4M3.UNPACK_B R5, R5 ;  /* 0x00000005ff05723e */ /* 0x000fca00020006ff */
[----:B------:R-:W-:-:S05]  /*5010*/  HADD2.F32 R24, -RZ, R5.H0_H0 ;  /* 0x20000005ff187230 */ /* 0x000fca0000004100 */
[----:B------:R-:W-:-:S04]  /*5020*/  FMUL R5, R24, R9 ;  /* 0x0000000918057220 */ /* 0x000fc80000400000 */
[----:B------:R-:W-:-:S05]  /*5030*/  FFMA R5, R106, R8, R5 ;  /* 0x000000086a057223 */ /* 0x000fca0000000005 */
[----:B0-----:R-:W-:Y:S02]  /*5040*/  F2FP.SATFINITE.E4M3.F32.PACK_AB_MERGE_C R25, RZ, R5, RZ ;  /* 0x00000005ff19723e */ /* 0x001fe400048070ff */
[----:B------:R-:W-:-:S03]  /*5050*/  PRMT R5, RZ, 0x7610, R5 ;  /* 0x00007610ff057816 */ /* 0x000fc60000000005 */
[----:B------:R0:W-:Y:S01]  /*5060*/  @!P2 STG.E.U8 desc[UR16][R6.64+0x1], R25 ;  /* 0x000001190600a986 */ /* 0x0001e2000c101110 */
[----:B------:R-:W-:Y:S05]  /*5070*/  @P4 BRA `(.L_x_106) ;  /* 0x0000000000044947 */ /* 0x000fea0003800000 */
[----:B------:R0:W5:Y:S02]  /*5080*/  LDG.E.U8 R5, desc[UR16][R14.64+0x8] ;  /* 0x000008100e057981 */ /* 0x000164000c1e1100 */
.L_x_106:
[----:B------:R-:W-:Y:S05]  /*5090*/  BSYNC B1 ;  /* 0x0000000000017941 */ /* 0x000fea0003800000 */
.L_x_105:
        /* <DEDUP_REMOVED lines=12> */
.L_x_108:
[----:B------:R-:W-:Y:S05]  /*5160*/  BSYNC B1 ;  /* 0x0000000000017941 */ /* 0x000fea0003800000 */
.L_x_107:
        /* <DEDUP_REMOVED lines=12> */
.L_x_110:
[----:B------:R-:W-:Y:S05]  /*5230*/  BSYNC B1 ;  /* 0x0000000000017941 */ /* 0x000fea0003800000 */
.L_x_109:
        /* <DEDUP_REMOVED lines=12> */
.L_x_112:
[----:B------:R-:W-:Y:S05]  /*5300*/  BSYNC B1 ;  /* 0x0000000000017941 */ /* 0x000fea0003800000 */
.L_x_111:
        /* <DEDUP_REMOVED lines=12> */
.L_x_114:
[----:B------:R-:W-:Y:S05]  /*53d0*/  BSYNC B1 ;  /* 0x0000000000017941 */ /* 0x000fea0003800000 */
.L_x_113:
        /* <DEDUP_REMOVED lines=12> */
.L_x_116:
[----:B------:R-:W-:Y:S05]  /*54a0*/  BSYNC B1 ;  /* 0x0000000000017941 */ /* 0x000fea0003800000 */
.L_x_115:
        /* <DEDUP_REMOVED lines=12> */
.L_x_118:
[----:B------:R-:W-:Y:S05]  /*5570*/  BSYNC B1 ;  /* 0x0000000000017941 */ /* 0x000fea0003800000 */
.L_x_117:
        /* <DEDUP_REMOVED lines=12> */
.L_x_120:
[----:B------:R-:W-:Y:S05]  /*5640*/  BSYNC B1 ;  /* 0x0000000000017941 */ /* 0x000fea0003800000 */
.L_x_119:
        /* <DEDUP_REMOVED lines=12> */
.L_x_122:
[----:B------:R-:W-:Y:S05]  /*5710*/  BSYNC B1 ;  /* 0x0000000000017941 */ /* 0x000fea0003800000 */
.L_x_121:
        /* <DEDUP_REMOVED lines=12> */
.L_x_124:
[----:B------:R-:W-:Y:S05]  /*57e0*/  BSYNC B1 ;  /* 0x0000000000017941 */ /* 0x000fea0003800000 */
.L_x_123:
        /* <DEDUP_REMOVED lines=12> */
.L_x_126:
[----:B------:R-:W-:Y:S05]  /*58b0*/  BSYNC B1 ;  /* 0x0000000000017941 */ /* 0x000fea0003800000 */
.L_x_125:
        /* <DEDUP_REMOVED lines=12> */
.L_x_128:
[----:B------:R-:W-:Y:S05]  /*5980*/  BSYNC B1 ;  /* 0x0000000000017941 */ /* 0x000fea0003800000 */
.L_x_127:
        /* <DEDUP_REMOVED lines=12> */
.L_x_130:
[----:B------:R-:W-:Y:S05]  /*5a50*/  BSYNC B1 ;  /* 0x0000000000017941 */ /* 0x000fea0003800000 */
.L_x_129:
        /* <DEDUP_REMOVED lines=12> */
.L_x_132:
[----:B------:R-:W-:Y:S05]  /*5b20*/  BSYNC B1 ;  /* 0x0000000000017941 */ /* 0x000fea0003800000 */
.L_x_131:
        /* <DEDUP_REMOVED lines=12> */
.L_x_134:
[----:B------:R-:W-:Y:S05]  /*5bf0*/  BSYNC B1 ;  /* 0x0000000000017941 */ /* 0x000fea0003800000 */
.L_x_133:
        /* <DEDUP_REMOVED lines=12> */
.L_x_136:
[----:B------:R-:W-:Y:S05]  /*5cc0*/  BSYNC B1 ;  /* 0x0000000000017941 */ /* 0x000fea0003800000 */
.L_x_135:
        /* <DEDUP_REMOVED lines=12> */
.L_x_138:
[----:B------:R-:W-:Y:S05]  /*5d90*/  BSYNC B1 ;  /* 0x0000000000017941 */ /* 0x000fea0003800000 */
.L_x_137:
        /* <DEDUP_REMOVED lines=12> */
.L_x_140:
[----:B------:R-:W-:Y:S05]  /*5e60*/  BSYNC B1 ;  /* 0x0000000000017941 */ /* 0x000fea0003800000 */
.L_x_139:
        /* <DEDUP_REMOVED lines=12> */
.L_x_142:
[----:B------:R-:W-:Y:S05]  /*5f30*/  BSYNC B1 ;  /* 0x0000000000017941 */ /* 0x000fea0003800000 */
.L_x_141:
        /* <DEDUP_REMOVED lines=12> */
.L_x_144:
[----:B------:R-:W-:Y:S05]  /*6000*/  BSYNC B1 ;  /* 0x0000000000017941 */ /* 0x000fea0003800000 */
.L_x_143:
        /* <DEDUP_REMOVED lines=12> */
.L_x_146:
[----:B------:R-:W-:Y:S05]  /*60d0*/  BSYNC B1 ;  /* 0x0000000000017941 */ /* 0x000fea0003800000 */
.L_x_145:
        /* <DEDUP_REMOVED lines=12> */
.L_x_148:
[----:B------:R-:W-:Y:S05]  /*61a0*/  BSYNC B1 ;  /* 0x0000000000017941 */ /* 0x000fea0003800000 */
.L_x_147:
        /* <DEDUP_REMOVED lines=12> */
.L_x_150:
[----:B------:R-:W-:Y:S05]  /*6270*/  BSYNC B1 ;  /* 0x0000000000017941 */ /* 0x000fea0003800000 */
.L_x_149:
        /* <DEDUP_REMOVED lines=12> */
.L_x_152:
[----:B------:R-:W-:Y:S05]  /*6340*/  BSYNC B1 ;  /* 0x0000000000017941 */ /* 0x000fea0003800000 */
.L_x_151:
        /* <DEDUP_REMOVED lines=12> */
.L_x_154:
[----:B------:R-:W-:Y:S05]  /*6410*/  BSYNC B1 ;  /* 0x0000000000017941 */ /* 0x000fea0003800000 */
.L_x_153:
        /* <DEDUP_REMOVED lines=12> */
.L_x_156:
[----:B------:R-:W-:Y:S05]  /*64e0*/  BSYNC B1 ;  /* 0x0000000000017941 */ /* 0x000fea0003800000 */
.L_x_155:
[----:B-----5:R-:W-:Y:S01]  /*64f0*/  LOP3.LUT R5, R5, 0xff, RZ, 0xc0, !PT ;  /* 0x000000ff05057812 */ /* 0x020fe200078ec0ff */
[----:B------:R-:W-:Y:S01]  /*6500*/  BSSY B1, `(.L_x_157) ;  /* 0x000000b000017945 */ /* 0x000fe20003800000 */
[----:B------:R-:W-:Y:S02]  /*6510*/  ISETP.LT.OR P2, PT, R33, 0x39, !P1 ;  /* 0x000000392100780c */ /* 0x000fe40004f41670 */
[----:B------:R-:W-:-:S05]  /*6520*/  F2FP.F16.E4M3.UNPACK_B R5, R5 ;  /* 0x00000005ff05723e */ /* 0x000fca00020006ff */
[----:B012---:R-:W-:-:S05]  /*6530*/  HADD2.F32 R14, -RZ, R5.H0_H0 ;  /* 0x20000005ff0e7230 */ /* 0x007fca0000004100 */
[----:B------:R-:W-:-:S04]  /*6540*/  FMUL R5, R14, R9 ;  /* 0x000000090e057220 */ /* 0x000fc80000400000 */
[----:B------:R-:W-:-:S05]  /*6550*/  FFMA R5, R16, R8, R5 ;  /* 0x0000000810057223 */ /* 0x000fca0000000005 */
[----:B------:R-:W-:Y:S02]  /*6560*/  F2FP.SATFINITE.E4M3.F32.PACK_AB_MERGE_C R15, RZ, R5, RZ ;  /* 0x00000005ff0f723e */ /* 0x000fe400048070ff */
[----:B------:R-:W-:-:S03]  /*6570*/  PRMT R5, RZ, 0x7610, R5 ;  /* 0x00007610ff057816 */ /* 0x000fc60000000005 */
[----:B------:R0:W-:Y:S01]  /*6580*/  @!P0 STG.E.U8 desc[UR16][R10.64+0x39], R15 ;  /* 0x0000390f0a008986 */ /* 0x0001e2000c101110 */
[----:B------:R-:W-:Y:S05]  /*6590*/  @P2 BRA `(.L_x_158) ;  /* 0x0000000000042947 */ /* 0x000fea0003800000 */
[----:B------:R1:W5:Y:S02]  /*65a0*/  LDG.E.U8 R5, desc[UR16][R12.64+0x38] ;  /* 0x000038100c057981 */ /* 0x000364000c1e1100 */
.L_x_158:
[----:B------:R-:W-:Y:S05]  /*65b0*/  BSYNC B1 ;  /* 0x0000000000017941 */ /* 0x000fea0003800000 */
.L_x_157:
        /* <DEDUP_REMOVED lines=12> */
.L_x_160:
[----:B------:R-:W-:Y:S05]  /*6680*/  BSYNC B1 ;  /* 0x0000000000017941 */ /* 0x000fea0003800000 */
.L_x_159:
[----:B------:R-:W-:Y:S05]  /*6690*/  @P1 BRA `(.L_x_161) ;  /* 0x0000001000301947 */ /* 0x000fea0003800000 */
[----:B-----5:R-:W-:-:S04]  /*66a0*/  LOP3.LUT R5, R5, 0xff, RZ, 0xc0, !PT ;  /* 0x000000ff05057812 */ /* 0x020fc800078ec0ff */
[----:B------:R-:W-:-:S05]  /*66b0*/  F2FP.F16.E4M3.UNPACK_B R5, R5 ;  /* 0x00000005ff05723e */ /* 0x000fca00020006ff */
[----:B------:R-:W-:-:S05]  /*66c0*/  HADD2.F32 R10, -RZ, R5.H0_H0 ;  /* 0x20000005ff0a7230 */ /* 0x000fca0000004100 */
[----:B------:R-:W-:-:S04]  /*66d0*/  FMUL R5, R10, R9 ;  /* 0x000000090a057220 */ /* 0x000fc80000400000 */
[----:B------:R-:W-:-:S05]  /*66e0*/  FFMA R5, R18, R8, R5 ;  /* 0x0000000812057223 */ /* 0x000fca0000000005 */
[----:B------:R-:W-:-:S05]  /*66f0*/  F2FP.SATFINITE.E4M3.F32.PACK_AB_MERGE_C R5, RZ, R5, RZ ;  /* 0x00000005ff05723e */ /* 0x000fca00048070ff */
[----:B------:R0:W-:Y:S01]  /*6700*/  STG.E.U8 desc[UR16][R6.64+0x39], R5 ;  /* 0x0000390506007986 */ /* 0x0001e2000c101110 */
[----:B------:R-:W-:Y:S05]  /*6710*/  BRA `(.L_x_161) ;  /* 0x0000001000107947 */ /* 0x000fea0003800000 */
.L_x_32:
[C---:B------:R-:W-:Y:S01]  /*6720*/  ISETP.GE.AND P0, PT, R34.reuse, 0x1, PT ;  /* 0x000000012200780c */ /* 0x040fe20003f06270 */
[-C--:B--2---:R-:W-:Y:S01]  /*6730*/  FMUL R145, R145, R8.reuse ;  /* 0x0000000891917220 */ /* 0x084fe20000400000 */
[----:B------:R-:W-:Y:S01]  /*6740*/  ISETP.GE.AND P2, PT, R34, 0x9, PT ;  /* 0x000000092200780c */ /* 0x000fe20003f46270 */
[-C--:B------:R-:W-:Y:S01]  /*6750*/  FMUL R140, R140, R8.reuse ;  /* 0x000000088c8c7220 */ /* 0x080fe20000400000 */
[----:B------:R-:W-:Y:S01]  /*6760*/  ISETP.LT.OR P1, PT, R33, 0x1, !P0 ;  /* 0x000000012100780c */ /* 0x000fe20004721670 */
[-C--:B------:R-:W-:Y:S01]  /*6770*/  FMUL R143, R143, R8.reuse ;  /* 0x000000088f8f7220 */ /* 0x080fe20000400000 */
[----:B------:R-:W-:Y:S01]  /*6780*/  F2FP.SATFINITE.E4M3.F32.PACK_AB_MERGE_C R145, RZ, R145, RZ ;  /* 0x00000091ff91723e */ /* 0x000fe200048070ff */
[-C--:B------:R-:W-:Y:S01]  /*6790*/  FMUL R138, R138, R8.reuse ;  /* 0x000000088a8a7220 */ /* 0x080fe20000400000 */
[----:B------:R-:W-:Y:S01]  /*67a0*/  ISETP.LT.OR P4, PT, R33, 0x2, !P0 ;  /* 0x000000022100780c */ /* 0x000fe20004781670 */
[-C--:B------:R-:W-:Y:S01]  /*67b0*/  FMUL R141, R141, R8.reuse ;  /* 0x000000088d8d7220 */ /* 0x080fe20000400000 */
[C---:B------:R-:W-:Y:S01]  /*67c0*/  ISETP.LT.OR P5, PT, R33.reuse, 0x1, !P2 ;  /* 0x000000012100780c */ /* 0x040fe200057a1670 */
[-C--:B------:R-:W-:Y:S01]  /*67d0*/  FMUL R136, R136, R8.reuse ;  /* 0x0000000888887220 */ /* 0x080fe20000400000 */
[----:B------:R-:W-:Y:S01]  /*67e0*/  ISETP.LT.OR P6, PT, R33, 0x2, !P2 ;  /* 0x000000022100780c */ /* 0x000fe200057c1670 */
[----:B------:R-:W-:Y:S01]  /*67f0*/  FMUL R139, R139, R8 ;  /* 0x000000088b8b7220 */ /* 0x000fe20000400000 */
[----:B------:R-:W-:Y:S01]  /*6800*/  F2FP.SATFINITE.E4M3.F32.PACK_AB_MERGE_C R5, RZ, R140, RZ ;  /* 0x0000008cff05723e */ /* 0x000fe200048070ff */
[-C--:B------:R-:W-:Y:S01]  /*6810*/  FMUL R134, R134, R8.reuse ;  /* 0x0000000886867220 */ /* 0x080fe20000400000 */
[----:B------:R-:W-:Y:S01]  /*6820*/  F2FP.SATFINITE.E4M3.F32.PACK_AB_MERGE_C R143, RZ, R143, RZ ;  /* 0x0000008fff8f723e */ /* 0x000fe200048070ff */
[----:B------:R-:W-:Y:S01]  /*6830*/  @!P1 STG.E.U8 desc[UR16][R14.64], R145 ;  /* 0x000000910e009986 */ /* 0x000fe2000c101110 */
[----:B------:R-:W-:Y:S01]  /*6840*/  ISETP.LT.OR P1, PT, R33, 0x9, !P0 ;  /* 0x000000092100780c */ /* 0x000fe20004721670 */
[----:B------:R-:W-:Y:S01]  /*6850*/  FMUL R137, R137, R8 ;  /* 0x0000000889897220 */ /* 0x000fe20000400000 */
[----:B------:R-:W-:Y:S01]  /*6860*/  F2FP.SATFINITE.E4M3.F32.PACK_AB_MERGE_C R25, RZ, R138, RZ ;  /* 0x0000008aff19723e */ /* 0x000fe200048070ff */
[----:B------:R0:W-:Y:S01]  /*6870*/  @!P4 STG.E.U8 desc[UR16][R14.64+0x1], R5 ;  /* 0x000001050e00c986 */ /* 0x0001e2000c101110 */
[----:B------:R-:W-:Y:S01]  /*6880*/  F2FP.SATFINITE.E4M3.F32.PACK_AB_MERGE_C R141, RZ, R141, RZ ;  /* 0x0000008dff8d723e */ /* 0x000fe200048070ff */
[-C--:B------:R-:W-:Y:S01]  /*6890*/  FMUL R132, R132, R8.reuse ;  /* 0x0000000884847220 */ /* 0x080fe20000400000 */
[C---:B------:R-:W-:Y:S01]  /*68a0*/  ISETP.LT.OR P4, PT, R33.reuse, 0xa, !P0 ;  /* 0x0000000a2100780c */ /* 0x040fe20004781670 */
[----:B------:R-:W-:Y:S01]  /*68b0*/  @!P5 STG.E.U8 desc[UR16][R12.64], R143 ;  /* 0x0000008f0c00d986 */ /* 0x000fe2000c101110 */
[----:B------:R-:W-:Y:S01]  /*68c0*/  ISETP.LT.OR P5, PT, R33, 0x9, !P2 ;  /* 0x000000092100780c */ /* 0x000fe200057a1670 */
[-C--:B------:R-:W-:Y:S01]  /*68d0*/  FMUL R135, R135, R8.reuse ;  /* 0x0000000887877220 */ /* 0x080fe20000400000 */
[----:B------:R-:W-:Y:S01]  /*68e0*/  F2FP.SATFINITE.E4M3.F32.PACK_AB_MERGE_C R139, RZ, R139, RZ ;  /* 0x0000008bff8b723e */ /* 0x000fe200048070ff */
[----:B------:R1:W-:Y:S01]  /*68f0*/  @!P6 STG.E.U8 desc[UR16][R12.64+0x1], R25 ;  /* 0x000001190c00e986 */ /* 0x0003e2000c101110 */
[C---:B------:R-:W-:Y:S01]  /*6900*/  ISETP.LT.OR P6, PT, R33.reuse, 0xa, !P2 ;  /* 0x0000000a2100780c */ /* 0x040fe200057c1670 */
[-C--:B------:R-:W-:Y:S01]  /*6910*/  FMUL R130, R130, R8.reuse ;  /* 0x0000000882827220 */ /* 0x080fe20000400000 */
[----:B------:R-:W-:Y:S01]  /*6920*/  F2FP.SATFINITE.E4M3.F32.PACK_AB_MERGE_C R137, RZ, R137, RZ ;  /* 0x00000089ff89723e */ /* 0x000fe200048070ff */
[----:B------:R-:W-:Y:S01]  /*6930*/  @!P1 STG.E.U8 desc[UR16][R14.64+0x8], R141 ;  /* 0x0000088d0e009986 */ /* 0x000fe2000c101110 */
[----:B------:R-:W-:Y:S01]  /*6940*/  ISETP.LT.OR P1, PT, R33, 0x11, !P0 ;  /* 0x000000112100780c */ /* 0x000fe20004721670 */
[----:B------:R-:W-:Y:S01]  /*6950*/  FMUL R133, R133, R8 ;  /* 0x0000000885857220 */ /* 0x000fe20000400000 */
[----:B0-----:R-:W-:Y:S01]  /*6960*/  F2FP.SATFINITE.E4M3.F32.PACK_AB_MERGE_C R5, RZ, R136, RZ ;  /* 0x00000088ff05723e */ /* 0x001fe200048070ff */
[-C--:B------:R-:W-:Y:S01]  /*6970*/  FMUL R128, R128, R8.reuse ;  /* 0x0000000880807220 */ /* 0x080fe20000400000 */
[----:B------:R-:W-:Y:S01]  /*6980*/  F2FP.SATFINITE.E4M3.F32.PACK_AB_MERGE_C R135, RZ, R135, RZ ;  /* 0x00000087ff87723e */ /* 0x000fe200048070ff */
[----:B------:R-:W-:Y:S01]  /*6990*/  FMUL R131, R131, R8 ;  /* 0x0000000883837220 */ /* 0x000fe20000400000 */
[----:B------:R-:W-:Y:S01]  /*69a0*/  F2FP.SATFINITE.E4M3.F32.PACK_AB_MERGE_C R133, RZ, R133, RZ ;  /* 0x00000085ff85723e */ /* 0x000fe200048070ff */
[----:B------:R0:W-:Y:S01]  /*69b0*/  @!P4 STG.E.U8 desc[UR16][R14.64+0x9], R5 ;  /* 0x000009050e00c986 */ /* 0x0001e2000c101110 */
[----:B-1----:R-:W-:Y:S01]  /*69c0*/  F2FP.SATFINITE.E4M3.F32.PACK_AB_MERGE_C R25, RZ, R134, RZ ;  /* 0x00000086ff19723e */ /* 0x002fe200048070ff */
        /* <DEDUP_REMOVED lines=15> */
[-C--:B------:R-:W-:Y:S01]  /*6ac0*/  FMUL R125, R125, R8.reuse ;  /* 0x000000087d7d7220 */ /* 0x080fe20000400000 */
[----:B------:R-:W-:Y:S01]  /*6ad0*/  FMUL R120, R120, R8 ;  /* 0x0000000878787220 */ /* 0x000fe20000400000 */
[----:B------:R-:W-:Y:S01]  /*6ae0*/  F2FP.SATFINITE.E4M3.F32.PACK_AB_MERGE_C R127, RZ, R127, RZ ;  /* 0x0000007fff7f723e */ /* 0x000fe200048070ff */
[----:B------:R0:W-:Y:S01]  /*6af0*/  @!P4 STG.E.U8 desc[UR16][R14.64+0x11], R5 ;  /* 0x000011050e00c986 */ /* 0x0001e2000c101110 */
[----:B-1----:R-:W-:Y:S01]  /*6b00*/  F2FP.SATFINITE.E4M3.F32.PACK_AB_MERGE_C R25, RZ, R130, RZ ;  /* 0x00000082ff19723e */ /* 0x002fe200048070ff */
[-C--:B------:R-:W-:Y:S01]  /*6b10*/  FMUL R123, R123, R8.reuse ;  /* 0x000000087b7b7220 */ /* 0x080fe20000400000 */
[C---:B------:R-:W-:Y:S01]  /*6b20*/  ISETP.LT.OR P4, PT, R33.reuse, 0x1a, !P0 ;  /* 0x0000001a2100780c */ /* 0x040fe20004781670 */
[----:B------:R-:W-:Y:S01]  /*6b30*/  @!P5 STG.E.U8 desc[UR16][R12.64+0x10], R135 ;  /* 0x000010870c00d986 */ /* 0x000fe2000c101110 */
[C---:B------:R-:W-:Y:S01]  /*6b40*/  ISETP.LT.OR P5, PT, R33.reuse, 0x19, !P2 ;  /* 0x000000192100780c */ /* 0x040fe200057a1670 */
[-C--:B------:R-:W-:Y:S01]  /*6b50*/  FMUL R118, R118, R8.reuse ;  /* 0x0000000876767220 */ /* 0x080fe20000400000 */
[----:B------:R-:W-:Y:S01]  /*6b60*/  F2FP.SATFINITE.E4M3.F32.PACK_AB_MERGE_C R125, RZ, R125, RZ ;  /* 0x0000007dff7d723e */ /* 0x000fe200048070ff */
[----:B------:R1:W-:Y:S01]  /*6b70*/  @!P6 STG.E.U8 desc[UR16][R12.64+0x11], R25 ;  /* 0x000011190c00e986 */ /* 0x0003e2000c101110 */
[----:B------:R-:W-:Y:S01]  /*6b80*/  ISETP.LT.OR P6, PT, R33, 0x1a, !P2 ;  /* 0x0000001a2100780c */ /* 0x000fe200057c1670 */
        /* <DEDUP_REMOVED lines=8> */
[-C--:B------:R-:W-:Y:S01]  /*6c10*/  FMUL R114, R114, R8.reuse ;  /* 0x0000000872727220 */ /* 0x080fe20000400000 */
[----:B------:R-:W-:Y:S01]  /*6c20*/  FMUL R112, R112, R8 ;  /* 0x0000000870707220 */ /* 0x000fe20000400000 */
[----:B-1----:R-:W-:Y:S01]  /*6c30*/  F2FP.SATFINITE.E4M3.F32.PACK_AB_MERGE_C R25, RZ, R126, RZ ;  /* 0x0000007eff19723e */ /* 0x002fe200048070ff */
[----:B------:R0:W-:Y:S01]  /*6c40*/  @!P4 STG.E.U8 desc[UR16][R14.64+0x19], R5 ;  /* 0x000019050e00c986 */ /* 0x0001e2000c101110 */
[----:B------:R-:W-:Y:S01]  /*6c50*/  ISETP.LT.OR P4, PT, R33, 0x22, !P0 ;  /* 0x000000222100780c */ /* 0x000fe20004781670 */
[-C--:B------:R-:W-:Y:S01]  /*6c60*/  FMUL R117, R117, R8.reuse ;  /* 0x0000000875757220 */ /* 0x080fe20000400000 */
[----:B------:R-:W-:Y:S01]  /*6c70*/  F2FP.SATFINITE.E4M3.F32.PACK_AB_MERGE_C R119, RZ, R119, RZ ;  /* 0x00000077ff77723e */ /* 0x000fe200048070ff */
[----:B------:R-:W-:Y:S01]  /*6c80*/  @!P5 STG.E.U8 desc[UR16][R12.64+0x18], R131 ;  /* 0x000018830c00d986 */ /* 0x000fe2000c101110 */
[----:B------:R-:W-:Y:S01]  /*6c90*/  ISETP.LT.OR P5, PT, R33, 0x21, !P2 ;  /* 0x000000212100780c */ /* 0x000fe200057a1670 */
[----:B------:R-:W-:Y:S01]  /*6ca0*/  FMUL R115, R115, R8 ;  /* 0x0000000873737220 */ /* 0x000fe20000400000 */
[----:B------:R-:W-:Y:S01]  /*6cb0*/  F2FP.SATFINITE.E4M3.F32.PACK_AB_MERGE_C R27, RZ, R112, RZ ;  /* 0x00000070ff1b723e */ /* 0x000fe200048070ff */
[----:B------:R1:W-:Y:S01]  /*6cc0*/  @!P6 STG.E.U8 desc[UR16][R12.64+0x19], R25 ;  /* 0x000019190c00e986 */ /* 0x0003e2000c101110 */
[----:B------:R-:W-:Y:S01]  /*6cd0*/  ISETP.LT.OR P6, PT, R33, 0x22, !P2 ;  /* 0x000000222100780c */ /* 0x000fe200057c1670 */
[-C--:B------:R-:W-:Y:S01]  /*6ce0*/  FMUL R110, R110, R8.reuse ;  /* 0x000000086e6e7220 */ /* 0x080fe20000400000 */
[-C--:B------:R-:W-:Y:S01]  /*6cf0*/  FMUL R113, R113, R8.reuse ;  /* 0x0000000871717220 */ /* 0x080fe20000400000 */
        /* <DEDUP_REMOVED lines=39> */
[-C--:B------:R-:W-:Y:S01]  /*6f70*/  FMUL R101, R101, R8.reuse ;  /* 0x0000000865657220 */ /* 0x080fe20000400000 */
[----:B------:R-:W-:Y:S01]  /*6f80*/  @!P1 STG.E.U8 desc[UR16][R14.64+0x30], R121 ;  /* 0x000030790e009986 */ /* 0x000fe2000c101110 */
[----:B------:R-:W-:Y:S01]  /*6f90*/  ISETP.LT.OR P1, PT, R33, 0x39, !P0 ;  /* 0x000000392100780c */ /* 0x000fe20004721670 */
[-C--:B------:R-:W-:Y:S01]  /*6fa0*/  FMUL R99, R99, R8.reuse ;  /* 0x0000000863637220 */ /* 0x080fe20000400000 */
[----:B------:R-:W-:Y:S01]  /*6fb0*/  ISETP.LT.OR P0, PT, R33, 0x3a, !P0 ;  /* 0x0000003a2100780c */ /* 0x000fe20004701670 */
[----:B------:R-:W-:Y:S01]  /*6fc0*/  FMUL R94, R94, R8 ;  /* 0x000000085e5e7220 */ /* 0x000fe20000400000 */
[----:B0-----:R-:W-:Y:S01]  /*6fd0*/  F2FP.SATFINITE.E4M3.F32.PACK_AB_MERGE_C R5, RZ, R116, RZ ;  /* 0x00000074ff05723e */ /* 0x001fe200048070ff */
[-C--:B------:R-:W-:Y:S01]  /*6fe0*/  FMUL R92, R92, R8.reuse ;  /* 0x000000085c5c7220 */ /* 0x080fe20000400000 */
[----:B------:R-:W-:Y:S01]  /*6ff0*/  F2FP.SATFINITE.E4M3.F32.PACK_AB_MERGE_C R103, RZ, R103, RZ ;  /* 0x00000067ff67723e */ /* 0x000fe200048070ff */
[----:B------:R-:W-:Y:S01]  /*7000*/  FMUL R95, R95, R8 ;  /* 0x000000085f5f7220 */ /* 0x000fe20000400000 */
[----:B-1----:R-:W-:Y:S01]  /*7010*/  F2FP.SATFINITE.E4M3.F32.PACK_AB_MERGE_C R25, RZ, R114, RZ ;  /* 0x00000072ff19723e */ /* 0x002fe200048070ff */
[----:B------:R0:W-:Y:S01]  /*7020*/  @!P4 STG.E.U8 desc[UR16][R14.64+0x31], R5 ;  /* 0x000031050e00c986 */ /* 0x0001e2000c101110 */
[----:B------:R-:W-:Y:S01]  /*7030*/  ISETP.LT.OR P4, PT, R33, 0x39, !P2 ;  /* 0x000000392100780c */ /* 0x000fe20005781670 */
[-C--:B------:R-:W-:Y:S01]  /*7040*/  FMUL R97, R97, R8.reuse ;  /* 0x0000000861617220 */ /* 0x080fe20000400000 */
[----:B------:R-:W-:Y:S01]  /*7050*/  ISETP.LT.OR P2, PT, R33, 0x3a, !P2 ;  /* 0x0000003a2100780c */ /* 0x000fe20005741670 */
[----:B------:R-:W-:Y:S01]  /*7060*/  @!P5 STG.E.U8 desc[UR16][R12.64+0x30], R119 ;  /* 0x000030770c00d986 */ /* 0x000fe2000c101110 */
[----:B------:R-:W-:Y:S01]  /*7070*/  F2FP.SATFINITE.E4M3.F32.PACK_AB_MERGE_C R101, RZ, R101, RZ ;  /* 0x00000065ff65723e */ /* 0x000fe200048070ff */
[-C--:B------:R-:W-:Y:S01]  /*7080*/  FMUL R90, R90, R8.reuse ;  /* 0x000000085a5a7220 */ /* 0x080fe20000400000 */
[----:B------:R-:W-:Y:S01]  /*7090*/  F2FP.SATFINITE.E4M3.F32.PACK_AB_MERGE_C R99, RZ, R99, RZ ;  /* 0x00000063ff63723e */ /* 0x000fe200048070ff */
[----:B------:R-:W-:Y:S01]  /*70a0*/  @!P6 STG.E.U8 desc[UR16][R12.64+0x31], R25 ;  /* 0x000031190c00e986 */ /* 0x000fe2000c101110 */
[----:B------:R-:W-:Y:S01]  /*70b0*/  F2FP.SATFINITE.E4M3.F32.PACK_AB_MERGE_C R95, RZ, R95, RZ ;  /* 0x0000005fff5f723e */ /* 0x000fe200048070ff */
[-C--:B------:R-:W-:Y:S01]  /*70c0*/  FMUL R22, R22, R8.reuse ;  /* 0x0000000816167220 */ /* 0x080fe20000400000 */
[-C--:B------:R-:W-:Y:S01]  /*70d0*/  FMUL R93, R93, R8.reuse ;  /* 0x000000085d5d7220 */ /* 0x080fe20000400000 */
[----:B------:R-:W-:Y:S01]  /*70e0*/  @!P0 STG.E.U8 desc[UR16][R14.64+0x39], R27 ;  /* 0x0000391b0e008986 */ /* 0x000fe2000c101110 */
[----:B------:R-:W-:Y:S01]  /*70f0*/  ISETP.GE.AND P0, PT, R34, 0x81, PT ;  /* 0x000000812200780c */ /* 0x000fe20003f06270 */
[----:B------:R-:W-:Y:S01]  /*7100*/  FMUL R91, R91, R8 ;  /* 0x000000085b5b7220 */ /* 0x000fe20000400000 */
[----:B0-----:R-:W-:Y:S01]  /*7110*/  F2FP.SATFINITE.E4M3.F32.PACK_AB_MERGE_C R5, RZ, R110, RZ ;  /* 0x0000006eff05723e */ /* 0x001fe200048070ff */
[----:B------:R0:W-:Y:S01]  /*7120*/  @!P1 STG.E.U8 desc[UR16][R14.64+0x38], R117 ;  /* 0x000038750e009986 */ /* 0x0001e2000c101110 */
[C---:B------:R-:W-:Y:S01]  /*7130*/  ISETP.LT.OR P6, PT, R33.reuse, 0x1, !P0 ;  /* 0x000000012100780c */ /* 0x040fe200047c1670 */
[-C--:B------:R-:W-:Y:S01]  /*7140*/  FMUL R88, R88, R8.reuse ;  /* 0x0000000858587220 */ /* 0x080fe20000400000 */
[----:B------:R-:W-:Y:S01]  /*7150*/  ISETP.LT.OR P5, PT, R33, 0x2, !P0 ;  /* 0x000000022100780c */ /* 0x000fe200047a1670 */
[----:B------:R-:W-:Y:S01]  /*7160*/  @!P4 STG.E.U8 desc[UR16][R12.64+0x38], R115 ;  /* 0x000038730c00c986 */ /* 0x000fe2000c101110 */
[----:B------:R-:W-:Y:S01]  /*7170*/  ISETP.GE.AND P1, PT, R34, 0x89, PT ;  /* 0x000000892200780c */ /* 0x000fe20003f26270 */
[-C--:B------:R-:W-:Y:S01]  /*7180*/  FMUL R21, R21, R8.reuse ;  /* 0x0000000815157220 */ /* 0x080fe20000400000 */
[----:B------:R-:W-:Y:S01]  /*7190*/  F2FP.SATFINITE.E4M3.F32.PACK_AB_MERGE_C R97, RZ, R97, RZ ;  /* 0x00000061ff61723e */ /* 0x000fe200048070ff */
[----:B------:R1:W-:Y:S01]  /*71a0*/  @!P2 STG.E.U8 desc[UR16][R12.64+0x39], R5 ;  /* 0x000039050c00a986 */ /* 0x0003e2000c101110 */
[----:B------:R-:W-:Y:S01]  /*71b0*/  ISETP.LT.OR P4, PT, R33, 0x1, !P1 ;  /* 0x000000012100780c */ /* 0x000fe20004f81670 */
[-C--:B------:R-:W-:Y:S01]  /*71c0*/  FMUL R89, R89, R8.reuse ;  /* 0x0000000859597220 */ /* 0x080fe20000400000 */
[----:B------:R-:W-:Y:S01]  /*71d0*/  ISETP.LT.OR P2, PT, R33, 0xa, !P0 ;  /* 0x0000000a2100780c */ /* 0x000fe20004741670 */
[----:B------:R-:W-:Y:S01]  /*71e0*/  FMUL R23, R23, R8 ;  /* 0x0000000817177220 */ /* 0x000fe20000400000 */
[----:B0-----:R-:W-:Y:S01]  /*71f0*/  F2FP.SATFINITE.E4M3.F32.PACK_AB_MERGE_C R15, RZ, R108, RZ ;  /* 0x0000006cff0f723e */ /* 0x001fe200048070ff */
[----:B------:R-:W-:Y:S01]  /*7200*/  @!P6 STG.E.U8 desc[UR16][R10.64], R113 ;  /* 0x000000710a00e986 */ /* 0x000fe2000c101110 */
[C---:B------:R-:W-:Y:S01]  /*7210*/  ISETP.LT.OR P6, PT, R33.reuse, 0x2, !P1 ;  /* 0x000000022100780c */ /* 0x040fe20004fc1670 */
[-C--:B------:R-:W-:Y:S01]  /*7220*/  FMUL R20, R20, R8.reuse ;  /* 0x0000000814147220 */ /* 0x080fe20000400000 */
[----:B------:R-:W-:Y:S01]  /*7230*/  F2FP.SATFINITE.E4M3.F32.PACK_AB_MERGE_C R93, RZ, R93, RZ ;  /* 0x0000005dff5d723e */ /* 0x000fe200048070ff */
[----:B------:R-:W-:Y:S01]  /*7240*/  @!P5 STG.E.U8 desc[UR16][R10.64+0x1], R15 ;  /* 0x0000010f0a00d986 */ /* 0x000fe2000c101110 */
[----:B------:R-:W-:Y:S01]  /*7250*/  ISETP.LT.OR P5, PT, R33, 0x9, !P0 ;  /* 0x000000092100780c */ /* 0x000fe200047a1670 */
[----:B------:R-:W-:Y:S01]  /*7260*/  FMUL R17, R17, R8 ;  /* 0x0000000811117220 */ /* 0x000fe20000400000 */
[----:B-1----:R-:W-:Y:S01]  /*7270*/  F2FP.SATFINITE.E4M3.F32.PACK_AB_MERGE_C R5, RZ, R106, RZ ;  /* 0x0000006aff05723e */ /* 0x002fe200048070ff */
[----:B------:R-:W-:Y:S01]  /*7280*/  @!P4 STG.E.U8 desc[UR16][R6.64], R111 ;  /* 0x0000006f0600c986 */ /* 0x000fe2000c101110 */
[----:B------:R-:W-:Y:S01]  /*7290*/  F2FP.SATFINITE.E4M3.F32.PACK_AB_MERGE_C R13, RZ, R104, RZ ;  /* 0x00000068ff0d723e */ /* 0x000fe200048070ff */
[-C--:B------:R-:W-:Y:S01]  /*72a0*/  FMUL R16, R16, R8.reuse ;  /* 0x0000000810107220 */ /* 0x080fe20000400000 */
[----:B------:R-:W-:Y:S01]  /*72b0*/  ISETP.LT.OR P4, PT, R33, 0x9, !P1 ;  /* 0x000000092100780c */ /* 0x000fe20004f81670 */
[-C--:B------:R-:W-:Y:S01]  /*72c0*/  FMUL R19, R19, R8.reuse ;  /* 0x0000000813137220 */ /* 0x080fe20000400000 */
[----:B------:R-:W-:Y:S01]  /*72d0*/  F2FP.SATFINITE.E4M3.F32.PACK_AB_MERGE_C R91, RZ, R91, RZ ;  /* 0x0000005bff5b723e */ /* 0x000fe200048070ff */
[----:B------:R0:W-:Y:S01]  /*72e0*/  @!P6 STG.E.U8 desc[UR16][R6.64+0x1], R5 ;  /* 0x000001050600e986 */ /* 0x0001e2000c101110 */
[C---:B------:R-:W-:Y:S01]  /*72f0*/  ISETP.LT.OR P6, PT, R33.reuse, 0xa, !P1 ;  /* 0x0000000a2100780c */ /* 0x040fe20004fc1670 */
[----:B------:R-:W-:Y:S01]  /*7300*/  FMUL R18, R18, R8 ;  /* 0x0000000812127220 */ /* 0x000fe20000400000 */
[----:B------:R-:W-:Y:S01]  /*7310*/  F2FP.SATFINITE.E4M3.F32.PACK_AB_MERGE_C R21, RZ, R21, RZ ;  /* 0x00000015ff15723e */ /* 0x000fe200048070ff */
[----:B------:R1:W-:Y:S01]  /*7320*/  @!P2 STG.E.U8 desc[UR16][R10.64+0x9], R13 ;  /* 0x0000090d0a00a986 */ /* 0x0003e2000c101110 */
[----:B------:R-:W-:-:S02]  /*7330*/  ISETP.LT.OR P2, PT, R33, 0x12, !P0 ;  /* 0x000000122100780c */ /* 0x000fc40004741670 */
[----:B------:R-:W-:Y:S01]  /*7340*/  F2FP.SATFINITE.E4M3.F32.PACK_AB_MERGE_C R89, RZ, R89, RZ ;  /* 0x00000059ff59723e */ /* 0x000fe200048070ff */
[----:B------:R-:W-:Y:S01]  /*7350*/  @!P5 STG.E.U8 desc[UR16][R10.64+0x8], R107 ;  /* 0x0000086b0a00d986 */ /* 0x000fe2000c101110 */
[C---:B------:R-:W-:Y:S02]  /*7360*/  ISETP.LT.OR P5, PT, R33.reuse, 0x11, !P0 ;  /* 0x000000112100780c */ /* 0x040fe400047a1670 */
[----:B------:R-:W-:Y:S01]  /*7370*/  F2FP.SATFINITE.E4M3.F32.PACK_AB_MERGE_C R23, RZ, R23, RZ ;  /* 0x00000017ff17723e */ /* 0x000fe200048070ff */
[----:B------:R-:W-:Y:S01]  /*7380*/  @!P4 STG.E.U8 desc[UR16][R6.64+0x8], R109 ;  /* 0x0000086d0600c986 */ /* 0x000fe2000c101110 */
[----:B0-----:R-:W-:Y:S02]  /*7390*/  F2FP.SATFINITE.E4M3.F32.PACK_AB_MERGE_C R5, RZ, R102, RZ ;  /* 0x00000066ff05723e */ /* 0x001fe400048070ff */
[C---:B------:R-:W-:Y:S02]  /*73a0*/  ISETP.LT.OR P4, PT, R33.reuse, 0x11, !P1 ;  /* 0x000000112100780c */ /* 0x040fe40004f81670 */
[----:B-1----:R-:W-:Y:S01]  /*73b0*/  F2FP.SATFINITE.E4M3.F32.PACK_AB_MERGE_C R13, RZ, R98, RZ ;  /* 0x00000062ff0d723e */ /* 0x002fe200048070ff */
[----:B------:R0:W-:Y:S01]  /*73c0*/  @!P6 STG.E.U8 desc[UR16][R6.64+0x9], R5 ;  /* 0x000009050600e986 */ /* 0x0001e2000c101110 */
[----:B------:R-:W-:-:S02]  /*73d0*/  ISETP.LT.OR P6, PT, R33, 0x12, !P1 ;  /* 0x000000122100780c */ /* 0x000fc40004fc1670 */
[----:B------:R-:W-:Y:S01]  /*73e0*/  F2FP.SATFINITE.E4M3.F32.PACK_AB_MERGE_C R17, RZ, R17, RZ ;  /* 0x00000011ff11723e */ /* 0x000fe200048070ff */
[----:B------:R1:W-:Y:S01]  /*73f0*/  @!P2 STG.E.U8 desc[UR16][R10.64+0x11], R13 ;  /* 0x0000110d0a00a986 */ /* 0x0003e2000c101110 */
[C---:B------:R-:W-:Y:S02]  /*7400*/  ISETP.LT.OR P2, PT, R33.reuse, 0x1a, !P0 ;  /* 0x0000001a2100780c */ /* 0x040fe40004741670 */
[----:B------:R-:W-:Y:S01]  /*7410*/  F2FP.SATFINITE.E4M3.F32.PACK_AB_MERGE_C R19, RZ, R19, RZ ;  /* 0x00000013ff13723e */ /* 0x000fe200048070ff */
[----:B------:R-:W-:Y:S01]  /*7420*/  @!P5 STG.E.U8 desc[UR16][R10.64+0x10], R105 ;  /* 0x000010690a00d986 */ /* 0x000fe2000c101110 */
[----:B------:R-:W-:Y:S02]  /*7430*/  ISETP.LT.OR P5, PT, R33, 0x19, !P0 ;  /* 0x000000192100780c */ /* 0x000fe400047a1670 */
[----:B------:R-:W-:Y:S01]  /*7440*/  F2FP.SATFINITE.E4M3.F32.PACK_AB_MERGE_C R15, RZ, R18, RZ ;  /* 0x00000012ff0f723e */ /* 0x000fe200048070ff */
[----:B------:R-:W-:Y:S01]  /*7450*/  @!P4 STG.E.U8 desc[UR16][R6.64+0x10], R103 ;  /* 0x000010670600c986 */ /* 0x000fe2000c101110 */
[----:B0-----:R-:W-:-:S02]  /*7460*/  F2FP.SATFINITE.E4M3.F32.PACK_AB_MERGE_C R5, RZ, R100, RZ ;  /* 0x00000064ff05723e */ /* 0x001fc400048070ff */
[C---:B------:R-:W-:Y:S02]  /*7470*/  ISETP.LT.OR P4, PT, R33.reuse, 0x19, !P1 ;  /* 0x000000192100780c */ /* 0x040fe40004f81670 */
[----:B-1----:R-:W-:Y:S01]  /*7480*/  F2FP.SATFINITE.E4M3.F32.PACK_AB_MERGE_C R13, RZ, R96, RZ ;  /* 0x00000060ff0d723e */ /* 0x002fe200048070ff */
[----:B------:R0:W-:Y:S01]  /*7490*/  @!P6 STG.E.U8 desc[UR16][R6.64+0x11], R5 ;  /* 0x000011050600e986 */ /* 0x0001e2000c101110 */
[----:B------:R-:W-:-:S03]  /*74a0*/  ISETP.LT.OR P6, PT, R33, 0x1a, !P1 ;  /* 0x0000001a2100780c */ /* 0x000fc60004fc1670 */
[----:B------:R1:W-:Y:S01]  /*74b0*/  @!P2 STG.E.U8 desc[UR16][R10.64+0x19], R13 ;  /* 0x0000190d0a00a986 */ /* 0x0003e2000c101110 */
[----:B------:R-:W-:-:S03]  /*74c0*/  ISETP.LT.OR P2, PT, R33, 0x22, !P0 ;  /* 0x000000222100780c */ /* 0x000fc60004741670 */
[----:B------:R-:W-:Y:S01]  /*74d0*/  @!P5 STG.E.U8 desc[UR16][R10.64+0x18], R101 ;  /* 0x000018650a00d986 */ /* 0x000fe2000c101110 */
[C---:B------:R-:W-:Y:S02]  /*74e0*/  ISETP.LT.OR P5, PT, R33.reuse, 0x21, !P0 ;  /* 0x000000212100780c */ /* 0x040fe400047a1670 */
[----:B0-----:R-:W-:Y:S01]  /*74f0*/  F2FP.SATFINITE.E4M3.F32.PACK_AB_MERGE_C R5, RZ, R94, RZ ;  /* 0x0000005eff05723e */ /* 0x001fe200048070ff */
[----:B------:R-:W-:Y:S01]  /*7500*/  @!P4 STG.E.U8 desc[UR16][R6.64+0x18], R99 ;  /* 0x000018630600c986 */ /* 0x000fe2000c101110 */
        /* <DEDUP_REMOVED lines=25> */
[C---:B------:R-:W-:Y:S02]  /*76a0*/  ISETP.LT.OR P2, PT, R33.reuse, 0x39, !P0 ;  /* 0x000000392100780c */ /* 0x040fe40004741670 */
[C---:B------:R-:W-:Y:S01]  /*76b0*/  ISETP.LT.OR P0, PT, R33.reuse, 0x3a, !P0 ;  /* 0x0000003a2100780c */ /* 0x040fe20004701670 */
[----:B------:R1:W-:Y:S01]  /*76c0*/  @!P5 STG.E.U8 desc[UR16][R10.64+0x30], R89 ;  /* 0x000030590a00d986 */ /* 0x0003e2000c101110 */
[C---:B------:R-:W-:Y:S02]  /*76d0*/  ISETP.LT.OR P5, PT, R33.reuse, 0x39, !P1 ;  /* 0x000000392100780c */ /* 0x040fe40004fa1670 */
[----:B------:R-:W-:Y:S01]  /*76e0*/  ISETP.LT.OR P1, PT, R33, 0x3a, !P1 ;  /* 0x0000003a2100780c */ /* 0x000fe20004f21670 */
[----:B------:R1:W-:Y:S01]  /*76f0*/  @!P4 STG.E.U8 desc[UR16][R6.64+0x30], R23 ;  /* 0x000030170600c986 */ /* 0x0003e2000c101110 */
[----:B0-----:R-:W-:-:S05]  /*7700*/  F2FP.SATFINITE.E4M3.F32.PACK_AB_MERGE_C R5, RZ, R20, RZ ;  /* 0x00000014ff05723e */ /* 0x001fca00048070ff */
[----:B------:R1:W-:Y:S04]  /*7710*/  @!P6 STG.E.U8 desc[UR16][R6.64+0x31], R5 ;  /* 0x000031050600e986 */ /* 0x0003e8000c101110 */
[----:B------:R1:W-:Y:S04]  /*7720*/  @!P2 STG.E.U8 desc[UR16][R10.64+0x38], R17 ;  /* 0x000038110a00a986 */ /* 0x0003e8000c101110 */
[----:B------:R1:W-:Y:S04]  /*7730*/  @!P0 STG.E.U8 desc[UR16][R10.64+0x39], R13 ;  /* 0x0000390d0a008986 */ /* 0x0003e8000c101110 */
[----:B------:R1:W-:Y:S04]  /*7740*/  @!P5 STG.E.U8 desc[UR16][R6.64+0x38], R19 ;  /* 0x000038130600d986 */ /* 0x0003e8000c101110 */
[----:B------:R1:W-:Y:S02]  /*7750*/  @!P1 STG.E.U8 desc[UR16][R6.64+0x39], R15 ;  /* 0x0000390f06009986 */ /* 0x0003e4000c101110 */
.L_x_161:
[----:B------:R-:W-:Y:S05]  /*7760*/  BSYNC B0 ;  /* 0x0000000000007941 */ /* 0x000fea0003800000 */
.L_x_31:
[----:B------:R-:W-:Y:S01]  /*7770*/  ULDC UR6, c[0x0][0xc] ;  /* 0x0000030000067ab9 */ /* 0x000fe20000000800 */
[----:B------:R-:W-:Y:S01]  /*7780*/  ULDC UR7, c[0x0][0x10] ;  /* 0x0000040000077ab9 */ /* 0x000fe20000000800 */
[----:B01---5:R-:W0:Y:S01]  /*7790*/  LDC R5, c[0x0][0x14] ;  /* 0x00000500ff057b82 */ /* 0x023e220000000800 */
[----:B------:R-:W-:Y:S01]  /*77a0*/  UIMAD.WIDE.U32 UR6, UR6, UR7, URZ ;  /* 0x00000007060672a5 */ /* 0x000fe2000f8e003f */
[----:B------:R-:W-:Y:S01]  /*77b0*/  PRMT R6, RZ, 0x7610, R6 ;  /* 0x00007610ff067816 */ /* 0x000fe20000000006 */
[----:B------:R-:W-:-:S04]  /*77c0*/  IMAD.MOV.U32 R7, RZ, RZ, -0x1 ;  /* 0xffffffffff077424 */ /* 0x000fc800078e00ff */
[----:B0-----:R-:W-:-:S04]  /*77d0*/  IMAD.WIDE.U32 R2, R5, UR6, R2 ;  /* 0x0000000605027c25 */ /* 0x001fc8000f8e0002 */
[----:B------:R-:W-:Y:S01]  /*77e0*/  IMAD R5, R5, UR7, RZ ;  /* 0x0000000705057c24 */ /* 0x000fe2000f8e02ff */
[----:B------:R-:W-:Y:S02]  /*77f0*/  ULDC.64 UR6, c[0x0][0x650] ;  /* 0x0001940000067ab9 */ /* 0x000fe40000000a00 */
[----:B------:R-:W-:Y:S01]  /*7800*/  ISETP.GE.U32.AND P0, PT, R2, UR6, PT ;  /* 0x0000000602007c0c */ /* 0x000fe2000bf06070 */
[----:B------:R-:W-:Y:S02]  /*7810*/  IMAD.IADD R3, R3, 0x1, R5 ;  /* 0x0000000103037824 */ /* 0x000fe400078e0205 */
[----:B------:R-:W-:-:S03]  /*7820*/  IMAD.MOV.U32 R5, RZ, RZ, -0x1 ;  /* 0xffffffffff057424 */ /* 0x000fc600078e00ff */
[----:B------:R-:W-:-:S13]  /*7830*/  ISETP.GE.U32.AND.EX P0, PT, R3, UR7, PT, P0 ;  /* 0x0000000703007c0c */ /* 0x000fda000bf06100 */
[----:B------:R-:W-:Y:S05]  /*7840*/  @P0 BRA `(.L_x_162) ;  /* 0x0000000400600947 */ /* 0x000fea0003800000 */
[----:B------:R-:W0:Y:S01]  /*7850*/  S2R R20, SR_CTAID.X ;  /* 0x0000000000147919 */ /* 0x000e220000002500 */
[----:B------:R-:W1:Y:S01]  /*7860*/  LDC.64 R14, c[0x0][0x628] ;  /* 0x00018a00ff0e7b82 */ /* 0x000e620000000a00 */
[----:B------:R-:W-:Y:S01]  /*7870*/  ULDC UR6, c[0x0][0x150] ;  /* 0x0000540000067ab9 */ /* 0x000fe20000000800 */
[----:B--234-:R-:W-:Y:S01]  /*7880*/  IMAD.MOV.U32 R12, RZ, RZ, R2 ;  /* 0x000000ffff0c7224 */ /* 0x01cfe200078e0002 */
[----:B------:R-:W2:Y:S01]  /*7890*/  S2R R22, SR_CTAID.Y ;  /* 0x0000000000167919 */ /* 0x000ea20000002600 */
[----:B------:R-:W-:-:S04]  /*78a0*/  IMAD.MOV.U32 R13, RZ, RZ, R3 ;  /* 0x000000ffff0d7224 */ /* 0x000fc800078e0003 */
[----:B------:R-:W3:Y:S08]  /*78b0*/  LDC R23, c[0x0][0x144] ;  /* 0x00005100ff177b82 */ /* 0x000ef00000000800 */
[----:B------:R-:W4:Y:S08]  /*78c0*/  LDC R16, c[0x0][0x630] ;  /* 0x00018c00ff107b82 */ /* 0x000f300000000800 */
[----:B------:R-:W2:Y:S01]  /*78d0*/  LDC.64 R18, c[0x0][0x620] ;  /* 0x00018800ff127b82 */ /* 0x000ea20000000a00 */
[----:B-1----:R-:W-:-:S04]  /*78e0*/  ISETP.NE.U32.AND P0, PT, R14, RZ, PT ;  /* 0x000000ff0e00720c */ /* 0x002fc80003f05070 */
[----:B------:R-:W-:Y:S02]  /*78f0*/  ISETP.NE.AND.EX P0, PT, R15, RZ, PT, P0 ;  /* 0x000000ff0f00720c */ /* 0x000fe40003f05300 */
[----:B0-----:R-:W-:-:S05]  /*7900*/  I2FP.F32.U32 R5, R20 ;  /* 0x0000001400057245 */ /* 0x001fca0000201000 */
[----:B------:R-:W-:-:S04]  /*7910*/  FMUL R5, R5, UR6 ;  /* 0x0000000605057c20 */ /* 0x000fc80008400000 */
[----:B------:R0:W1:Y:S02]  /*7920*/  F2I.U32.TRUNC.NTZ R21, R5 ;  /* 0x0000000500157305 */ /* 0x000064000020f000 */
[----:B---34-:R-:W-:Y:S05]  /*7930*/  @!P0 BRA `(.L_x_163) ;  /* 0x0000000000288947 */ /* 0x018fea0003800000 */
[----:B0-----:R-:W0:Y:S02]  /*7940*/  LDC R5, c[0x0][0x634] ;  /* 0x00018d00ff057b82 */ /* 0x001e240000000800 */
        /* <DEDUP_REMOVED lines=9> */
.L_x_163:
[-CC-:B------:R-:W-:Y:S01]  /*79e0*/  SHF.R.U64 R17, R12, R16.reuse, R13.reuse ;  /* 0x000000100c117219 */ /* 0x180fe2000000120d */
[----:B------:R-:W3:Y:S01]  /*79f0*/  LDC.64 R28, c[0x0][0x640] ;  /* 0x00019000ff1c7b82 */ /* 0x000ee20000000a00 */
[----:B0-----:R-:W-:Y:S01]  /*7a00*/  SHF.R.U32.HI R5, RZ, R16, R13 ;  /* 0x00000010ff057219 */ /* 0x001fe2000001160d */
[----:B-1----:R-:W-:Y:S01]  /*7a10*/  IMAD.MOV R21, RZ, RZ, -R21 ;  /* 0x000000ffff157224 */ /* 0x002fe200078e0a15 */
[----:B------:R-:W-:Y:S01]  /*7a20*/  IADD3 R11, P0, RZ, -R17, RZ ;  /* 0x80000011ff0b7210 */ /* 0x000fe20007f1e0ff */
[----:B------:R-:W-:Y:S02]  /*7a30*/  ULDC UR6, c[0x0][0x154] ;  /* 0x0000550000067ab9 */ /* 0x000fe40000000800 */
[----:B------:R-:W-:Y:S02]  /*7a40*/  IMAD R23, R23, R21, R20 ;  /* 0x0000001517177224 */ /* 0x000fe400078e0214 */
[----:B------:R-:W0:Y:S01]  /*7a50*/  LDC R12, c[0x0][0x618] ;  /* 0x00018600ff0c7b82 */ /* 0x000e220000000800 */
[----:B------:R-:W-:-:S02]  /*7a60*/  IMAD.X R5, RZ, RZ, ~R5, P0 ;  /* 0x000000ffff057224 */ /* 0x000fc400000e0e05 */
[----:B--2---:R-:W-:-:S04]  /*7a70*/  IMAD.WIDE.U32 R6, R11, R18, R2 ;  /* 0x000000120b067225 */ /* 0x004fc800078e0002 */
[----:B------:R-:W-:Y:S01]  /*7a80*/  IMAD R10, R5, R18, RZ ;  /* 0x00000012050a7224 */ /* 0x000fe200078e02ff */
[----:B------:R-:W1:Y:S03]  /*7a90*/  LDC R24, c[0x0][0x608] ;  /* 0x00018200ff187b82 */ /* 0x000e660000000800 */
[----:B------:R-:W-:Y:S02]  /*7aa0*/  IMAD R5, R11, R19, R10 ;  /* 0x000000130b057224 */ /* 0x000fe400078e020a */
[----:B------:R-:W-:Y:S02]  /*7ab0*/  IMAD.MOV.U32 R11, RZ, RZ, 0x1 ;  /* 0x00000001ff0b7424 */ /* 0x000fe400078e00ff */
[----:B------:R-:W-:Y:S01]  /*7ac0*/  IMAD.IADD R5, R7, 0x1, R5 ;  /* 0x0000000107057824 */ /* 0x000fe200078e0205 */
[----:B------:R-:W2:Y:S01]  /*7ad0*/  LDC R26, c[0x0][0x658] ;  /* 0x00019600ff1a7b82 */ /* 0x000ea20000000800 */
[----:B------:R-:W-:-:S02]  /*7ae0*/  I2FP.F32.U32 R7, R22 ;  /* 0x0000001600077245 */ /* 0x000fc40000201000 */
[----:B---3--:R-:W-:-:S03]  /*7af0*/  ISETP.NE.U32.AND P0, PT, R28, RZ, PT ;  /* 0x000000ff1c00720c */ /* 0x008fc60003f05070 */
[----:B------:R-:W-:Y:S01]  /*7b00*/  FMUL R10, R7, UR6 ;  /* 0x00000006070a7c20 */ /* 0x000fe20008400000 */
[----:B------:R-:W-:Y:S01]  /*7b10*/  ISETP.NE.AND.EX P0, PT, R29, RZ, PT, P0 ;  /* 0x000000ff1d00720c */ /* 0x000fe20003f05300 */
[----:B------:R-:W3:Y:S01]  /*7b20*/  LDC R21, c[0x0][0x148] ;  /* 0x00005200ff157b82 */ /* 0x000ee20000000800 */
[-CC-:B0-----:R-:W-:Y:S01]  /*7b30*/  SHF.R.U64 R16, R6, R12.reuse, R5.reuse ;  /* 0x0000000c06107219 */ /* 0x181fe20000001205 */
[----:B------:R0:W4:Y:S01]  /*7b40*/  F2I.U32.TRUNC.NTZ R18, R10 ;  /* 0x0000000a00127305 */ /* 0x000122000020f000 */
[----:B------:R-:W-:Y:S01]  /*7b50*/  SHF.R.U32.HI R5, RZ, R12, R5 ;  /* 0x0000000cff057219 */ /* 0x000fe20000011605 */
[----:B------:R-:W-:-:S04]  /*7b60*/  IMAD.MOV.U32 R7, RZ, RZ, -0x1 ;  /* 0xffffffffff077424 */ /* 0x000fc800078e00ff */
[----:B------:R-:W0:Y:S01]  /*7b70*/  LDC R20, c[0x0][0x600] ;  /* 0x00018000ff147b82 */ /* 0x000e220000000800 */
[-CC-:B-1----:R-:W-:Y:S02]  /*7b80*/  SHF.R.U64 R14, R16, R24.reuse, R5.reuse ;  /* 0x00000018100e7219 */ /* 0x182fe40000001205 */
[----:B------:R-:W-:-:S05]  /*7b90*/  SHF.R.U32.HI R5, RZ, R24, R5 ;  /* 0x00000018ff057219 */ /* 0x000fca0000011605 */
[----:B------:R-:W1:Y:S01]  /*7ba0*/  LDC R27, c[0x0][0x648] ;  /* 0x00019200ff1b7b82 */ /* 0x000e620000000800 */
[-C--:B--2---:R-:W-:Y:S02]  /*7bb0*/  SHF.L.U32 R6, R7, R26.reuse, RZ ;  /* 0x0000001a07067219 */ /* 0x084fe400000006ff */
[-CC-:B------:R-:W-:Y:S02]  /*7bc0*/  SHF.R.U64 R19, R14, R26.reuse, R5.reuse ;  /* 0x0000001a0e137219 */ /* 0x180fe40000001205 */
[----:B------:R-:W-:Y:S02]  /*7bd0*/  SHF.R.U32.HI R7, RZ, R26, R5 ;  /* 0x0000001aff077219 */ /* 0x000fe40000011605 */
[----:B------:R-:W-:Y:S01]  /*7be0*/  LOP3.LUT R25, RZ, R6, RZ, 0x33, !PT ;  /* 0x00000006ff197212 */ /* 0x000fe200078e33ff */
[----:B------:R-:W2:Y:S01]  /*7bf0*/  LDC R30, c[0x0][0x638] ;  /* 0x00018e00ff1e7b82 */ /* 0x000ea20000000800 */
[----:B------:R-:W-:Y:S01]  /*7c00*/  SHF.L.U32 R26, R11, R26, RZ ;  /* 0x0000001a0b1a7219 */ /* 0x000fe200000006ff */
[----:B------:R-:W-:-:S06]  /*7c10*/  IMAD.MOV.U32 R6, RZ, RZ, R19 ;  /* 0x000000ffff067224 */ /* 0x000fcc00078e0013 */
[----:B------:R-:W0:Y:S01]  /*7c20*/  LDC R31, c[0x0][0x610] ;  /* 0x00018400ff1f7b82 */ /* 0x000e220000000800 */
[----:B----4-:R-:W-:Y:S05]  /*7c30*/  @!P0 BRA `(.L_x_164) ;  /* 0x0000000000288947 */ /* 0x010fea0003800000 */
[----:B------:R-:W4:Y:S02]  /*7c40*/  LDC R6, c[0x0][0x64c] ;  /* 0x00019300ff067b82 */ /* 0x000f240000000800 */
[----:B----4-:R-:W-:-:S05]  /*7c50*/  IADD3 R5, P0, R19, R6, RZ ;  /* 0x0000000613057210 */ /* 0x010fca0007f1e0ff */
[----:B------:R-:W-:-:S04]  /*7c60*/  IMAD.X R15, RZ, RZ, R7, P0 ;  /* 0x000000ffff0f7224 */ /* 0x000fc800000e0607 */
[----:B------:R-:W-:-:S04]  /*7c70*/  IMAD.WIDE.U32 R6, R15, R28, RZ ;  /* 0x0000001c0f067225 */ /* 0x000fc800078e00ff */
[----:B0-----:R-:W-:-:S04]  /*7c80*/  IMAD.WIDE.U32 R10, P0, R5, R29, R6 ;  /* 0x0000001d050a7225 */ /* 0x001fc80007800006 */
[----:B------:R-:W-:-:S04]  /*7c90*/  IMAD.WIDE.U32 R6, R5, R28, RZ ;  /* 0x0000001c05067225 */ /* 0x000fc800078e00ff */
[----:B------:R-:W-:Y:S01]  /*7ca0*/  IMAD.X R13, RZ, RZ, RZ, P0 ;  /* 0x000000ffff0d7224 */ /* 0x000fe200000e06ff */
[----:B------:R-:W-:Y:S01]  /*7cb0*/  IADD3 RZ, P0, R7, R10, RZ ;  /* 0x0000000a07ff7210 */ /* 0x000fe20007f1e0ff */
[----:B------:R-:W-:-:S04]  /*7cc0*/  IMAD.MOV.U32 R12, RZ, RZ, R11 ;  /* 0x000000ffff0c7224 */ /* 0x000fc800078e000b */
[----:B------:R-:W-:-:S08]  /*7cd0*/  IMAD.WIDE.U32.X R6, R15, R29, R12, P0 ;  /* 0x0000001d0f067225 */ /* 0x000fd000000e040c */
.L_x_164:
[----:B-1----:R-:W-:Y:S01]  /*7ce0*/  SHF.R.U64 R5, R6, R27, R7 ;  /* 0x0000001b06057219 */ /* 0x002fe20000001207 */
[----:B0-----:R-:W-:Y:S01]  /*7cf0*/  VIADD R7, R20, 0xffffffff ;  /* 0xffffffff14077836 */ /* 0x001fe20000000000 */
[----:B------:R-:W-:Y:S01]  /*7d00*/  LOP3.LUT R32, R14, R25, RZ, 0xc0, !PT ;  /* 0x000000190e207212 */ /* 0x000fe200078ec0ff */
[----:B------:R-:W-:Y:S02]  /*7d10*/  IMAD.MOV R18, RZ, RZ, -R18 ;  /* 0x000000ffff127224 */ /* 0x000fe400078e0a12 */
[----:B------:R-:W-:Y:S01]  /*7d20*/  IMAD.MOV R6, RZ, RZ, -R5 ;  /* 0x000000ffff067224 */ /* 0x000fe200078e0a05 */
[----:B------:R-:W-:Y:S01]  /*7d30*/  LOP3.LUT R16, R16, R7, RZ, 0xc0, !PT ;  /* 0x0000000710107212 */ /* 0x000fe200078ec0ff */
[----:B------:R-:W-:Y:S02]  /*7d40*/  IMAD R32, R26, R5, R32 ;  /* 0x000000051a207224 */ /* 0x000fe400078e0220 */
[----:B---3--:R-:W-:Y:S02]  /*7d50*/  @P3 IMAD R23, R21, R18, R22 ;  /* 0x0000001215173224 */ /* 0x008fe400078e0216 */
[----:B--2---:R-:W-:-:S02]  /*7d60*/  IMAD R5, R6, R30, R19 ;  /* 0x0000001e06057224 */ /* 0x004fc400078e0213 */
[----:B------:R-:W-:Y:S02]  /*7d70*/  IMAD R32, R32, R31, R23 ;  /* 0x0000001f20207224 */ /* 0x000fe400078e0217 */
[----:B------:R-:W-:Y:S02]  /*7d80*/  IMAD R5, R5, R20, R16 ;  /* 0x0000001405057224 */ /* 0x000fe400078e0210 */
[----:B------:R-:W-:-:S03]  /*7d90*/  IMAD.MOV.U32 R6, RZ, RZ, 0x1 ;  /* 0x00000001ff067424 */ /* 0x000fc600078e00ff */
[----:B------:R-:W-:Y:S02]  /*7da0*/  SEL R7, R5, R32, !P3 ;  /* 0x0000002005077207 */ /* 0x000fe40005800000 */
[----:B------:R-:W-:Y:S01]  /*7db0*/  SEL R32, R32, R5, !P3 ;  /* 0x0000000520207207 */ /* 0x000fe20005800000 */
[----:B------:R-:W-:-:S07]  /*7dc0*/  IMAD.MOV.U32 R5, RZ, RZ, R17 ;  /* 0x000000ffff057224 */ /* 0x000fce00078e0011 */
.L_x_162:
[----:B------:R-:W-:Y:S01]  /*7dd0*/  LOP3.LUT P0, RZ, R6, 0xff, RZ, 0xc0, !PT ;  /* 0x000000ff06ff7812 */ /* 0x000fe2000780c0ff */
[----:B------:R-:W-:-:S12]  /*7de0*/  IMAD.MOV.U32 R6, RZ, RZ, R32 ;  /* 0x000000ffff067224 */ /* 0x000fd800078e0020 */
[----:B------:R-:W-:Y:S05]  /*7df0*/  @P0 BRA `(.L_x_165) ;  /* 0xffffff9000500947 */ /* 0x000fea000383ffff */
[----:B------:R-:W-:Y:S05]  /*7e00*/  EXIT ;  /* 0x000000000000794d */ /* 0x000fea0003800000 */
.L_x_3:
[----:B0-----:R-:W-:Y:S01]  /*7e10*/  ULDC.64 UR4, c[0x0][0x650] ;  /* 0x0001940000047ab9 */ /* 0x001fe20000000a00 */
        /* <DEDUP_REMOVED lines=25> */
.L_x_167:
[--C-:B------:R-:W-:Y:S01]  /*7fb0*/  SHF.R.U64 R16, R14, R18, R15.reuse ;  /* 0x000000120e107219 */ /* 0x100fe2000000120f */
[----:B------:R-:W0:Y:S01]  /*7fc0*/  LDC R22, c[0x0][0x618] ;  /* 0x00018600ff167b82 */ /* 0x000e220000000800 */
[----:B------:R-:W-:Y:S01]  /*7fd0*/  I2FP.F32.U32 R7, R8 ;  /* 0x0000000800077245 */ /* 0x000fe20000201000 */
[----:B------:R-:W-:Y:S01]  /*7fe0*/  ULDC UR4, c[0x0][0x150] ;  /* 0x0000540000047ab9 */ /* 0x000fe20000000800 */
[----:B------:R-:W-:Y:S02]  /*7ff0*/  SHF.R.U32.HI R6, RZ, R18, R15 ;  /* 0x00000012ff067219 */ /* 0x000fe4000001160f */
[----:B------:R-:W-:Y:S01]  /*8000*/  IADD3 R9, P0, RZ, -R16, RZ ;  /* 0x80000010ff097210 */ /* 0x000fe20007f1e0ff */
[----:B------:R-:W-:Y:S01]  /*8010*/  FMUL R13, R7, UR4 ;  /* 0x00000004070d7c20 */ /* 0x000fe20008400000 */
[----:B------:R-:W-:Y:S01]  /*8020*/  ULDC UR4, c[0x0][0x154] ;  /* 0x0000550000047ab9 */ /* 0x000fe20000000800 */
[----:B------:R-:W1:Y:S02]  /*8030*/  LDC.64 R24, c[0x0][0x640] ;  /* 0x00019000ff187b82 */ /* 0x000e640000000a00 */
[----:B------:R-:W-:-:S02]  /*8040*/  IMAD.X R11, RZ, RZ, ~R6, P0 ;  /* 0x000000ffff0b7224 */ /* 0x000fc400000e0e06 */
[----:B------:R-:W2:Y:S01]  /*8050*/  F2I.U32.TRUNC.NTZ R13, R13 ;  /* 0x0000000d000d7305 */ /* 0x000ea2000020f000 */
[----:B------:R-:W-:-:S03]  /*8060*/  IMAD.WIDE.U32 R6, R9, R20, R2 ;  /* 0x0000001409067225 */ /* 0x000fc600078e0002 */
[----:B------:R-:W3:Y:S01]  /*8070*/  LDC R15, c[0x0][0x144] ;  /* 0x00005100ff0f7b82 */ /* 0x000ee20000000800 */
[----:B------:R-:W-:-:S04]  /*8080*/  IMAD R12, R11, R20, RZ ;  /* 0x000000140b0c7224 */ /* 0x000fc800078e02ff */
[----:B------:R-:W-:Y:S02]  /*8090*/  IMAD R9, R9, R21, R12 ;  /* 0x0000001509097224 */ /* 0x000fe400078e020c */
[----:B------:R-:W-:Y:S01]  /*80a0*/  IMAD.MOV.U32 R12, RZ, RZ, -0x1 ;  /* 0xffffffffff0c7424 */ /* 0x000fe200078e00ff */
[----:B------:R-:W4:Y:S01]  /*80b0*/  LDC R18, c[0x0][0x608] ;  /* 0x00018200ff127b82 */ /* 0x000f220000000800 */
[----:B------:R-:W-:Y:S01]  /*80c0*/  IMAD.IADD R7, R7, 0x1, R9 ;  /* 0x0000000107077824 */ /* 0x000fe200078e0209 */
[----:B------:R-:W-:-:S04]  /*80d0*/  I2FP.F32.U32 R9, R10 ;  /* 0x0000000a00097245 */ /* 0x000fc80000201000 */
[-C--:B0-----:R-:W-:Y:S01]  /*80e0*/  SHF.R.U64 R14, R6, R22.reuse, R7 ;  /* 0x00000016060e7219 */ /* 0x081fe20000001207 */
[----:B--2---:R-:W-:Y:S01]  /*80f0*/  IMAD.MOV R6, RZ, RZ, -R13 ;  /* 0x000000ffff067224 */ /* 0x004fe200078e0a0d */
[----:B------:R-:W0:Y:S01]  /*8100*/  LDC R11, c[0x0][0x658] ;  /* 0x00019600ff0b7b82 */ /* 0x000e220000000800 */
[----:B-1----:R-:W-:Y:S01]  /*8110*/  ISETP.NE.U32.AND P0, PT, R24, RZ, PT ;  /* 0x000000ff1800720c */ /* 0x002fe20003f05070 */
[----:B------:R-:W-:Y:S01]  /*8120*/  FMUL R9, R9, UR4 ;  /* 0x0000000409097c20 */ /* 0x000fe20008400000 */
[----:B------:R-:W-:Y:S02]  /*8130*/  SHF.R.U32.HI R7, RZ, R22, R7 ;  /* 0x00000016ff077219 */ /* 0x000fe40000011607 */
[----:B------:R-:W-:-:S03]  /*8140*/  ISETP.NE.AND.EX P0, PT, R25, RZ, PT, P0 ;  /* 0x000000ff1900720c */ /* 0x000fc60003f05300 */
[----:B------:R-:W1:Y:S01]  /*8150*/  LDC R21, c[0x0][0x148] ;  /* 0x00005200ff157b82 */ /* 0x000e620000000800 */
[----:B---3--:R-:W-:Y:S02]  /*8160*/  IMAD R22, R15, R6, R8 ;  /* 0x000000060f167224 */ /* 0x008fe400078e0208 */
[----:B------:R-:W-:-:S05]  /*8170*/  IMAD.MOV.U32 R8, RZ, RZ, 0x1 ;  /* 0x00000001ff087424 */ /* 0x000fca00078e00ff */
[----:B------:R-:W2:Y:S01]  /*8180*/  LDC R20, c[0x0][0x600] ;  /* 0x00018000ff147b82 */ /* 0x000ea20000000800 */
[-CC-:B----4-:R-:W-:Y:S02]  /*8190*/  SHF.R.U64 R17, R14, R18.reuse, R7.reuse ;  /* 0x000000120e117219 */ /* 0x190fe40000001207 */
[----:B------:R-:W-:Y:S02]  /*81a0*/  SHF.R.U32.HI R6, RZ, R18, R7 ;  /* 0x00000012ff067219 */ /* 0x000fe40000011607 */
[----:B------:R3:W4:Y:S03]  /*81b0*/  F2I.U32.TRUNC.NTZ R18, R9 ;  /* 0x0000000900127305 */ /* 0x000726000020f000 */
[----:B------:R-:W1:Y:S01]  /*81c0*/  LDC R23, c[0x0][0x648] ;  /* 0x00019200ff177b82 */ /* 0x000e620000000800 */
[-C--:B0-----:R-:W-:Y:S02]  /*81d0*/  SHF.R.U64 R19, R17, R11.reuse, R6 ;  /* 0x0000000b11137219 */ /* 0x081fe40000001206 */
[----:B------:R-:W-:-:S02]  /*81e0*/  SHF.L.U32 R12, R12, R11, RZ ;  /* 0x0000000b0c0c7219 */ /* 0x000fc400000006ff */
[-C--:B------:R-:W-:Y:S01]  /*81f0*/  SHF.R.U32.HI R7, RZ, R11.reuse, R6 ;  /* 0x0000000bff077219 */ /* 0x080fe20000011606 */
[----:B------:R-:W-:Y:S01]  /*8200*/  IMAD.MOV.U32 R6, RZ, RZ, R19 ;  /* 0x000000ffff067224 */ /* 0x000fe200078e0013 */
[----:B------:R-:W-:Y:S01]  /*8210*/  SHF.L.U32 R27, R8, R11, RZ ;  /* 0x0000000b081b7219 */ /* 0x000fe200000006ff */
[----:B------:R-:W0:Y:S01]  /*8220*/  LDC R26, c[0x0][0x638] ;  /* 0x00018e00ff1a7b82 */ /* 0x000e220000000800 */
[----:B------:R-:W-:-:S07]  /*8230*/  LOP3.LUT R28, RZ, R12, RZ, 0x33, !PT ;  /* 0x0000000cff1c7212 */ /* 0x000fce00078e33ff */
[----:B------:R-:W0:Y:S01]  /*8240*/  LDC R29, c[0x0][0x610] ;  /* 0x00018400ff1d7b82 */ /* 0x000e220000000800 */
[----:B---34-:R-:W-:Y:S05]  /*8250*/  @!P0 BRA `(.L_x_168) ;  /* 0x0000000000288947 */ /* 0x018fea0003800000 */
        /* <DEDUP_REMOVED lines=10> */
.L_x_168:
[----:B-1----:R-:W-:Y:S01]  /*8300*/  SHF.R.U64 R7, R6, R23, R7 ;  /* 0x0000001706077219 */ /* 0x002fe20000001207 */
[----:B--2---:R-:W-:Y:S01]  /*8310*/  VIADD R9, R20, 0xffffffff ;  /* 0xffffffff14097836 */ /* 0x004fe20000000000 */
[----:B------:R-:W-:Y:S01]  /*8320*/  LOP3.LUT R6, R17, R28, RZ, 0xc0, !PT ;  /* 0x0000001c11067212 */ /* 0x000fe200078ec0ff */
[----:B------:R-:W-:Y:S02]  /*8330*/  IMAD.MOV R18, RZ, RZ, -R18 ;  /* 0x000000ffff127224 */ /* 0x000fe400078e0a12 */
[----:B------:R-:W-:Y:S02]  /*8340*/  IMAD.MOV R8, RZ, RZ, -R7 ;  /* 0x000000ffff087224 */ /* 0x000fe400078e0a07 */
[----:B------:R-:W-:Y:S01]  /*8350*/  IMAD R11, R27, R7, R6 ;  /* 0x000000071b0b7224 */ /* 0x000fe200078e0206 */
[----:B------:R-:W-:Y:S01]  /*8360*/  LOP3.LUT R7, R14, R9, RZ, 0xc0, !PT ;  /* 0x000000090e077212 */ /* 0x000fe200078ec0ff */
[----:B------:R-:W-:Y:S02]  /*8370*/  @P3 IMAD R22, R21, R18, R10 ;  /* 0x0000001215163224 */ /* 0x000fe400078e020a */
[----:B0-----:R-:W-:-:S02]  /*8380*/  IMAD R6, R8, R26, R19 ;  /* 0x0000001a08067224 */ /* 0x001fc400078e0213 */
[----:B------:R-:W-:Y:S02]  /*8390*/  IMAD R11, R11, R29, R22 ;  /* 0x0000001d0b0b7224 */ /* 0x000fe400078e0216 */
[----:B------:R-:W-:Y:S02]  /*83a0*/  IMAD R6, R6, R20, R7 ;  /* 0x0000001406067224 */ /* 0x000fe400078e0207 */
[----:B------:R-:W-:-:S03]  /*83b0*/  IMAD.MOV.U32 R8, RZ, RZ, 0x1 ;  /* 0x00000001ff087424 */ /* 0x000fc600078e00ff */
[----:B------:R-:W-:Y:S02]  /*83c0*/  SEL R14, R6, R11, !P3 ;  /* 0x0000000b060e7207 */ /* 0x000fe40005800000 */
[----:B------:R-:W-:Y:S01]  /*83d0*/  SEL R11, R11, R6, !P3 ;  /* 0x000000060b0b7207 */ /* 0x000fe20005800000 */
[----:B------:R-:W-:Y:S01]  /*83e0*/  IMAD.MOV.U32 R6, RZ, RZ, R16 ;  /* 0x000000ffff067224 */ /* 0x000fe200078e0010 */
[----:B------:R-:W-:-:S07]  /*83f0*/  PRMT R7, R8, 0x7610, R7 ;  /* 0x0000761008077816 */ /* 0x000fce0000000007 */
.L_x_166:
[----:B------:R-:W-:-:S08]  /*8400*/  NOP ;  /* 0x0000000000007918 */ /* 0x000fd00000000000 */
[----:B------:R-:W0:-:S00]  /*8410*/  USETMAXREG.DEALLOC.CTAPOOL 0x28 ;  /* 0x00000028000079c8 */ /* 0x000e0000080e0500 */
[----:B0-----:R-:W-:-:S13]  /*8420*/  ISETP.NE.AND P0, PT, R5, RZ, PT ;  /* 0x000000ff0500720c */ /* 0x001fda0003f05270 */
[----:B------:R-:W-:Y:S05]  /*8430*/  @P0 EXIT ;  /* 0x000000000000094d */ /* 0x000fea0003800000 */
[----:B------:R-:W-:Y:S01]  /*8440*/  LOP3.LUT P0, RZ, R7, 0xff, RZ, 0xc0, !PT ;  /* 0x000000ff07ff7812 */ /* 0x000fe2000780c0ff */
[----:B------:R-:W-:Y:S02]  /*8450*/  IMAD.MOV.U32 R5, RZ, RZ, 0x1 ;  /* 0x00000001ff057424 */ /* 0x000fe400078e00ff */
[----:B------:R-:W-:-:S10]  /*8460*/  IMAD.MOV.U32 R13, RZ, RZ, RZ ;  /* 0x000000ffff0d7224 */ /* 0x000fd400078e00ff */
[----:B------:R-:W-:Y:S05]  /*8470*/  @!P0 BRA `(.L_x_169) ;  /* 0x0000000c00308947 */ /* 0x000fea0003800000 */
[----:B------:R-:W0:Y:S01]  /*8480*/  LDC R5, c[0x0][0x28c] ;  /* 0x0000a300ff057b82 */ /* 0x000e220000000800 */
[----:B------:R-:W-:Y:S01]  /*8490*/  ULDC UR5, c[0x0][0x600] ;  /* 0x0001800000057ab9 */ /* 0x000fe20000000800 */
[----:B------:R-:W-:Y:S01]  /*84a0*/  ULDC UR4, c[0x0][0xc] ;  /* 0x0000030000047ab9 */ /* 0x000fe20000000800 */
[----:B------:R-:W-:Y:S01]  /*84b0*/  UIADD3 UR16, UR5, -0x1, URZ ;  /* 0xffffffff05107890 */ /* 0x000fe2000fffe03f */
[C---:B------:R-:W-:Y:S01]  /*84c0*/  LOP3.LUT P2, RZ, R0.reuse, 0x7f, RZ, 0xc0, !PT ;  /* 0x0000007f00ff7812 */ /* 0x040fe2000784c0ff */
[----:B------:R-:W-:Y:S01]  /*84d0*/  ULDC UR6, c[0x0][0x658] ;  /* 0x0001960000067ab9 */ /* 0x000fe20000000800 */
[----:B------:R-:W-:Y:S01]  /*84e0*/  ULDC UR5, c[0x0][0x10] ;  /* 0x0000040000057ab9 */ /* 0x000fe20000000800 */
[----:B------:R-:W-:Y:S01]  /*84f0*/  UMOV UR7, 0xffffffff ;  /* 0xffffffff00077882 */ /* 0x000fe20000000000 */
[----:B------:R-:W-:Y:S01]  /*8500*/  UMOV UR8, 0x1 ;  /* 0x0000000100087882 */ /* 0x000fe20000000000 */
[----:B------:R-:W-:Y:S01]  /*8510*/  UIMAD.WIDE.U32 UR4, UR4, UR5, URZ ;  /* 0x00000005040472a5 */ /* 0x000fe2000f8e003f */
[----:B------:R-:W-:Y:S01]  /*8520*/  LOP3.LUT P0, RZ, R0, 0x1f, RZ, 0xc0, !PT ;  /* 0x0000001f00ff7812 */ /* 0x000fe2000780c0ff */
[----:B------:R-:W-:Y:S01]  /*8530*/  USHF.L.U32 UR7, UR7, UR6, URZ ;  /* 0x0000000607077299 */ /* 0x000fe2000800063f */
[----:B------:R-:W-:Y:S01]  /*8540*/  BSSY B0, `(.L_x_169) ;  /* 0x00000bf000007945 */ /* 0x000fe20003800000 */
[----:B------:R-:W-:Y:S01]  /*8550*/  USHF.L.U32 UR18, UR8, UR6, URZ ;  /* 0x0000000608127299 */ /* 0x000fe2000800063f */
[----:B------:R-:W-:Y:S01]  /*8560*/  IMAD.MOV.U32 R15, RZ, RZ, 0x1 ;  /* 0x00000001ff0f7424 */ /* 0x000fe200078e00ff */
[----:B------:R-:W-:Y:S01]  /*8570*/  LOP3.LUT R16, R4, 0x2, RZ, 0xfc, !PT ;  /* 0x0000000204107812 */ /* 0x000fe200078efcff */
[----:B------:R-:W-:Y:S01]  /*8580*/  ULDC UR6, c[0x0][0x14] ;  /* 0x0000050000067ab9 */ /* 0x000fe20000000800 */
[----:B------:R-:W-:Y:S01]  /*8590*/  PLOP3.LUT P0, PT, P0, P2, PT, 0x8a, 0x0 ;  /* 0x000000000000781c */ /* 0x000fe20000705172 */
[----:B------:R-:W-:Y:S01]  /*85a0*/  UIMAD.WIDE.U32 UR20, UR4, UR6, URZ ;  /* 0x00000006041472a5 */ /* 0x000fe2000f8e003f */
[----:B------:R-:W-:Y:S01]  /*85b0*/  IMAD.MOV.U32 R13, RZ, RZ, RZ ;  /* 0x000000ffff0d7224 */ /* 0x000fe200078e00ff */
[----:B------:R-:W-:-:S02]  /*85c0*/  UIMAD UR13, UR5, UR6, URZ ;  /* 0x00000006050d72a4 */ /* 0x000fc4000f8e023f */
[----:B------:R-:W-:Y:S01]  /*85d0*/  ULOP3.LUT UR17, URZ, UR7, URZ, 0x33, !UPT ;  /* 0x000000073f117292 */ /* 0x000fe2000f8e333f */
[----:B0-----:R-:W-:Y:S01]  /*85e0*/  VIADD R5, R5, 0x3f ;  /* 0x0000003f05057836 */ /* 0x001fe20000000000 */
[----:B------:R-:W-:Y:S01]  /*85f0*/  UIADD3 UR13, UR21, UR13, URZ ;  /* 0x0000000d150d7290 */ /* 0x000fe2000fffe03f */
[----:B------:R-:W-:-:S03]  /*8600*/  ULDC.64 UR22, c[0x0][0x198] ;  /* 0x0000660000167ab9 */ /* 0x000fc60000000a00 */
[----:B------:R-:W-:-:S04]  /*8610*/  SHF.R.S32.HI R8, RZ, 0x1f, R5 ;  /* 0x0000001fff087819 */ /* 0x000fc80000011405 */
[----:B------:R-:W-:Y:S01]  /*8620*/  LEA.HI R8, R8, R5, RZ, 0x6 ;  /* 0x0000000508087211 */ /* 0x000fe200078f30ff */
[----:B------:R-:W-:-:S03]  /*8630*/  IMAD.MOV.U32 R5, RZ, RZ, 0x1 ;  /* 0x00000001ff057424 */ /* 0x000fc600078e00ff */
[----:B------:R-:W-:-:S05]  /*8640*/  SHF.R.S32.HI R12, RZ, 0x6, R8 ;  /* 0x00000006ff0c7819 */ /* 0x000fca0000011408 */
[----:B------:R-:W-:-:S07]  /*8650*/  VIADD R0, R12, 0x1 ;  /* 0x000000010c007836 */ /* 0x000fce0000000000 */
.L_x_181:
[----:B------:R-:W-:-:S03]  /*8660*/  UMOV UR4, 0xffffffff ;  /* 0xffffffff00047882 */ /* 0x000fc60000000000 */
[----:B------:R-:W-:Y:S05]  /*8670*/  BRA.DIV UR4, `(.L_x_170) ;  /* 0x0000000e04c47947 */ /* 0x000fea000b800000 */
[----:B------:R-:W-:-:S13]  /*8680*/  ELECT P1, URZ, PT ;  /* 0x00000000003f782f */ /* 0x000fda0003820000 */
.L_x_193:
[----:B------:R-:W0:Y:S01]  /*8690*/  LDC R7, c[0x0][0x28c] ;  /* 0x0000a300ff077b82 */ /* 0x000e220000000800 */
[----:B------:R-:W-:Y:S01]  /*86a0*/  BSSY B1, `(.L_x_171) ;  /* 0x0000037000017945 */ /* 0x000fe20003800000 */
[----:B0-----:R-:W-:-:S13]  /*86b0*/  ISETP.LT.OR P1, PT, R7, 0x1, !P1 ;  /* 0x000000010700780c */ /* 0x001fda0004f21670 */
[----:B------:R-:W-:Y:S05]  /*86c0*/  @P1 BRA `(.L_x_172) ;  /* 0x0000000000d01947 */ /* 0x000fea0003800000 */
[----:B------:R-:W-:Y:S02]  /*86d0*/  IMAD.SHL.U32 R14, R14, 0x40, RZ ;  /* 0x000000400e0e7824 */ /* 0x000fe400078e00ff */
[----:B------:R-:W-:Y:S02]  /*86e0*/  IMAD.SHL.U32 R17, R11, 0x100, RZ ;  /* 0x000001000b117824 */ /* 0x000fe400078e00ff */
[----:B------:R-:W-:Y:S02]  /*86f0*/  IMAD.MOV.U32 R20, RZ, RZ, RZ ;  /* 0x000000ffff147224 */ /* 0x000fe400078e00ff */
[----:B------:R-:W-:Y:S02]  /*8700*/  IMAD.MOV.U32 R7, RZ, RZ, R0 ;  /* 0x000000ffff077224 */ /* 0x000fe400078e0000 */
[----:B------:R-:W-:Y:S02]  /*8710*/  IMAD.MOV.U32 R8, RZ, RZ, R5 ;  /* 0x000000ffff087224 */ /* 0x000fe400078e0005 */
[----:B------:R-:W-:-:S07]  /*8720*/  IMAD.MOV.U32 R9, RZ, RZ, R13 ;  /* 0x000000ffff097224 */ /* 0x000fce00078e000d */
.L_x_176:
[----:B------:R-:W0:Y:S01]  /*8730*/  S2R R11, SR_CgaCtaId ;  /* 0x00000000000b7919 */ /* 0x000e220000008800 */
[----:B------:R-:W-:-:S04]  /*8740*/  MOV R10, 0x400 ;  /* 0x00000400000a7802 */ /* 0x000fc80000000f00 */
[----:B0-----:R-:W-:Y:S02]  /*8750*/  LEA R18, R11, R10, 0x18 ;  /* 0x0000000a0b127211 */ /* 0x001fe400078ec0ff */
[----:B------:R-:W-:Y:S01]  /*8760*/  SHF.L.U32 R10, R8, 0x1f, RZ ;  /* 0x0000001f080a7819 */ /* 0x000fe200000006ff */
[----:B------:R-:W0:Y:S02]  /*8770*/  @!P2 LDC R11, c[0x0][0x500] ;  /* 0x00014000ff0bab82 */ /* 0x000e240000000800 */
[----:B------:R-:W-:-:S04]  /*8780*/  IMAD R19, R9, 0x8, R18 ;  /* 0x0000000809137824 */ /* 0x000fc800078e0212 */
[----:B------:R-:W1:Y:S02]  /*8790*/  SYNCS.PHASECHK.TRANS64.TRYWAIT P1, [R19+URZ+0x28], R10 ;  /* 0x0000280a130075a7 */ /* 0x000e64000802017f */
[----:B-1----:R-:W-:Y:S05]  /*87a0*/  @!P1 BRA `(.L_x_173) ;  /* 0x0000000c00989947 */ /* 0x002fea0003800000 */
.L_x_194:
[----:B-1----:R-:W-:Y:S01]  /*87b0*/  PRMT R10, R16, 0x9910, RZ ;  /* 0x00009910100a7816 */ /* 0x002fe200000000ff */
[----:B0-----:R0:W-:Y:S03]  /*87c0*/  @!P2 SYNCS.ARRIVE.TRANS64 RZ, [R19+URZ], R11 ;  /* 0x0000000b13ffa9a7 */ /* 0x0011e6000800003f */
[----:B------:R-:W-:-:S13]  /*87d0*/  ISETP.NE.AND P1, PT, R10, 0x2, PT ;  /* 0x000000020a00780c */ /* 0x000fda0003f25270 */
[----:B0-----:R-:W-:Y:S05]  /*87e0*/  @P1 BRA `(.L_x_174) ;  /* 0x0000000000041947 */ /* 0x001fea0003800000 */
[----:B------:R-:W-:Y:S01]  /*87f0*/  BPT.TRAP 0x1 ;  /* 0x000000040000795c */ /* 0x000fe20000300000 */
.L_x_174:
[----:B------:R-:W-:Y:S05]  /*8800*/  @P0 BRA `(.L_x_175) ;  /* 0x0000000000040947 */ /* 0x000fea0003800000 */
[----:B------:R-:W-:Y:S01]  /*8810*/  BPT.TRAP 0x1 ;  /* 0x000000040000795c */ /* 0x000fe20000300000 */
.L_x_175:
[--C-:B------:R-:W-:Y:S01]  /*8820*/  IMAD R10, R9, 0x4000, R18.reuse ;  /* 0x00004000090a7824 */ /* 0x100fe200078e0212 */
[----:B------:R-:W-:Y:S01]  /*8830*/  R2UR UR9, R19 ;  /* 0x00000000130972ca */ /* 0x000fe200000e0000 */
[----:B------:R-:W-:Y:S01]  /*8840*/  IMAD R18, R9, 0x1000, R18 ;  /* 0x0000100009127824 */ /* 0x000fe200078e0212 */
[----:B------:R-:W-:Y:S01]  /*8850*/  UIADD3 UR4, UP0, UR22, 0xf0, URZ ;  /* 0x000000f016047890 */ /* 0x000fe2000ff1e03f */
[----:B------:R-:W-:Y:S01]  /*8860*/  VIADD R7, R7, 0xffffffff ;  /* 0xffffffff07077836 */ /* 0x000fe20000000000 */
[----:B------:R-:W-:Y:S01]  /*8870*/  R2UR UR5, R10 ;  /* 0x000000000a0572ca */ /* 0x000fe200000e0000 */
[----:B------:R-:W-:Y:S01]  /*8880*/  UIADD3 UR24, UP1, UR22, 0x1f0, URZ ;  /* 0x000001f016187890 */ /* 0x000fe2000ff3e03f */
[----:B------:R-:W-:Y:S01]  /*8890*/  R2UR UR8, R18 ;  /* 0x00000000120872ca */ /* 0x000fe200000e0000 */
[----:B------:R-:W-:Y:S01]  /*88a0*/  VIADD R9, R9, 0x1 ;  /* 0x0000000109097836 */ /* 0x000fe20000000000 */
[----:B------:R-:W-:Y:S01]  /*88b0*/  R2UR UR11, R17 ;  /* 0x00000000110b72ca */ /* 0x000fe200000e0000 */
[----:B------:R-:W-:Y:S01]  /*88c0*/  UIADD3.X UR25, URZ, UR23, URZ, UP1, !UPT ;  /* 0x000000173f197290 */ /* 0x000fe20008ffe43f */
[----:B------:R-:W-:Y:S01]  /*88d0*/  R2UR UR10, R20 ;  /* 0x00000000140a72ca */ /* 0x000fe200000e0000 */
[----:B------:R-:W-:Y:S01]  /*88e0*/  UMOV UR6, 0x0 ;  /* 0x0000000000067882 */ /* 0x000fe20000000000 */
[----:B------:R-:W-:Y:S01]  /*88f0*/  R2UR UR12, R6 ;  /* 0x00000000060c72ca */ /* 0x000fe200000e0000 */
[----:B------:R-:W-:Y:S01]  /*8900*/  UMOV UR7, 0x10000000 ;  /* 0x1000000000077882 */ /* 0x000fe20000000000 */
[----:B------:R-:W-:Y:S01]  /*8910*/  R2UR UR19, R14 ;  /* 0x000000000e1372ca */ /* 0x000fe200000e0000 */
[----:B------:R-:W-:Y:S01]  /*8920*/  VIADD R20, R20, 0x40 ;  /* 0x0000004014147836 */ /* 0x000fe20000000000 */
[----:B------:R-:W-:Y:S01]  /*8930*/  ISETP.GT.AND P4, PT, R7, 0x1, PT ;  /* 0x000000010700780c */ /* 0x000fe20003f84270 */
[----:B------:R-:W-:Y:S01]  /*8940*/  UIADD3 UR14, UR5, 0x100, URZ ;  /* 0x00000100050e7890 */ /* 0x000fe2000fffe03f */
[----:B------:R-:W-:Y:S01]  /*8950*/  ISETP.NE.AND P1, PT, R9, 0x5, PT ;  /* 0x000000050900780c */ /* 0x000fe20003f25270 */
[----:B------:R-:W-:-:S02]  /*8960*/  UIADD3.X UR5, URZ, UR23, URZ, UP0, !UPT ;  /* 0x000000173f057290 */ /* 0x000fc400087fe43f */
[----:B------:R-:W-:Y:S01]  /*8970*/  UIADD3 UR15, UR8, 0x14100, URZ ;  /* 0x00014100080f7890 */ /* 0x000fe2000fffe03f */
[----:B------:R-:W-:Y:S02]  /*8980*/  SEL R11, RZ, 0x1, P1 ;  /* 0x00000001ff0b7807 */ /* 0x000fe40000800000 */
[----:B------:R-:W-:Y:S01]  /*8990*/  UMOV UR8, UR14 ;  /* 0x0000000e00087c82 */ /* 0x000fe20008000000 */
[----:B------:R-:W-:Y:S02]  /*89a0*/  SEL R9, R9, RZ, P1 ;  /* 0x000000ff09097207 */ /* 0x000fe40000800000 */
[----:B------:R-:W-:Y:S01]  /*89b0*/  LOP3.LUT R8, R8, R11, RZ, 0x3c, !PT ;  /* 0x0000000b08087212 */ /* 0x000fe200078e3cff */
[----:B------:R0:W-:Y:S02]  /*89c0*/  UTMALDG.3D [UR8], [UR4], desc[UR6] ;  /* 0x00000608040075b4 */ /* 0x0001e40008011000 */
[----:B0-----:R-:W-:Y:S01]  /*89d0*/  UMOV UR8, UR15 ;  /* 0x0000000f00087c82 */ /* 0x001fe20008000000 */
[----:B------:R-:W-:-:S02]  /*89e0*/  UMOV UR11, UR19 ;  /* 0x00000013000b7c82 */ /* 0x000fc40008000000 */
[----:B------:R0:W-:Y:S02]  /*89f0*/  UTMALDG.3D [UR8], [UR24], desc[UR6] ;  /* 0x00000608180075b4 */ /* 0x0001e40008011000 */
[----:B0-----:R-:W-:Y:S05]  /*8a00*/  @P4 BRA `(.L_x_176) ;  /* 0xfffffffc00484947 */ /* 0x001fea000383ffff */
.L_x_172:
[----:B------:R-:W-:Y:S05]  /*8a10*/  BSYNC B1 ;  /* 0x0000000000017941 */ /* 0x000fea0003800000 */
.L_x_171:
[----:B------:R-:W-:Y:S01]  /*8a20*/  LOP3.LUT P4, RZ, R15, 0xff, RZ, 0xc0, !PT ;  /* 0x000000ff0fff7812 */ /* 0x000fe2000788c0ff */
[----:B------:R-:W-:Y:S01]  /*8a30*/  IMAD.IADD R13, R12, 0x1, R13 ;  /* 0x000000010c0d7824 */ /* 0x000fe200078e020d */
[----:B------:R-:W-:Y:S01]  /*8a40*/  IADD3 R2, P5, R2, UR20, RZ ;  /* 0x0000001402027c10 */ /* 0x000fe2000ffbe0ff */
[----:B------:R-:W-:Y:S01]  /*8a50*/  ULDC.64 UR4, c[0x0][0x650] ;  /* 0x0001940000047ab9 */ /* 0x000fe20000000a00 */
[----:B------:R-:W-:Y:S01]  /*8a60*/  BSSY B1, `(.L_x_177) ;  /* 0x000006a000017945 */ /* 0x000fe20003800000 */
[----:B------:R-:W-:Y:S01]  /*8a70*/  IMAD.MOV.U32 R11, RZ, RZ, -0x1 ;  /* 0xffffffffff0b7424 */ /* 0x000fe200078e00ff */
[----:B------:R-:W-:Y:S01]  /*8a80*/  ISETP.GT.U32.AND P1, PT, R13, 0x4, PT ;  /* 0x000000040d00780c */ /* 0x000fe20003f24070 */
[----:B------:R-:W-:Y:S01]  /*8a90*/  IMAD.MOV.U32 R14, RZ, RZ, -0x1 ;  /* 0xffffffffff0e7424 */ /* 0x000fe200078e00ff */
[----:B------:R-:W-:Y:S02]  /*8aa0*/  IADD3.X R3, R3, UR13, RZ, P5, !PT ;  /* 0x0000000d03037c10 */ /* 0x000fe4000affe4ff */
[----:B------:R-:W-:-:S02]  /*8ab0*/  ISETP.LT.U32.AND P1, PT, R12, 0x5, P1 ;  /* 0x000000050c00780c */ /* 0x000fc40000f21070 */
[----:B------:R-:W-:Y:S01]  /*8ac0*/  PRMT R15, RZ, 0x7610, R15 ;  /* 0x00007610ff0f7816 */ /* 0x000fe2000000000f */
[----:B------:R-:W0:Y:S01]  /*8ad0*/  @P4 S2R R7, SR_CgaCtaId ;  /* 0x0000000000074919 */ /* 0x000e220000008800 */
[----:B------:R-:W-:-:S04]  /*8ae0*/  @P4 MOV R6, 0x400 ;  /* 0x0000040000064802 */ /* 0x000fc80000000f00 */
[----:B0-----:R-:W-:Y:S01]  /*8af0*/  @P4 LEA R8, R7, R6, 0x18 ;  /* 0x0000000607084211 */ /* 0x001fe200078ec0ff */
[----:B------:R-:W-:Y:S01]  /*8b00*/  IMAD.WIDE.U32 R6, R13, -0x33333333, RZ ;  /* 0xcccccccd0d067825 */ /* 0x000fe200078e00ff */
[----:B------:R-:W-:Y:S02]  /*8b10*/  SEL R6, RZ, 0x1, !P1 ;  /* 0x00000001ff067807 */ /* 0x000fe40004800000 */
[----:B------:R-:W-:Y:S01]  /*8b20*/  ISETP.GE.U32.AND P1, PT, R2, UR4, PT ;  /* 0x0000000402007c0c */ /* 0x000fe2000bf26070 */
[----:B------:R0:W-:Y:S01]  /*8b30*/  @P4 SYNCS.ARRIVE.TRANS64.A1T0 RZ, [R8+URZ+0x68], RZ ;  /* 0x000068ff08ff49a7 */ /* 0x0001e2000810003f */
[----:B------:R-:W-:Y:S02]  /*8b40*/  ISETP.GE.U32.AND P4, PT, R12, 0x5, PT ;  /* 0x000000050c00780c */ /* 0x000fe40003f86070 */
[----:B------:R-:W-:Y:S02]  /*8b50*/  ISETP.GE.U32.AND.EX P1, PT, R3, UR5, PT, P1 ;  /* 0x0000000503007c0c */ /* 0x000fe4000bf26110 */
[----:B------:R-:W-:Y:S01]  /*8b60*/  LOP3.LUT R5, R5, R6, RZ, 0x3c, !PT ;  /* 0x0000000605057212 */ /* 0x000fe200078e3cff */
[----:B------:R-:W-:Y:S01]  /*8b70*/  IMAD.MOV.U32 R6, RZ, RZ, -0x1 ;  /* 0xffffffffff067424 */ /* 0x000fe200078e00ff */
[----:B0-----:R-:W-:-:S02]  /*8b80*/  SHF.R.U32.HI R8, RZ, 0x2, R7 ;  /* 0x00000002ff087819 */ /* 0x001fc40000011607 */
[----:B------:R-:W-:-:S03]  /*8b90*/  PRMT R7, RZ, 0x7610, R7 ;  /* 0x00007610ff077816 */ /* 0x000fc60000000007 */
[----:B------:R-:W-:Y:S02]  /*8ba0*/  IMAD R13, R8, -0x5, R13 ;  /* 0xfffffffb080d7824 */ /* 0x000fe400078e020d */
[----:B------:R-:W-:Y:S02]  /*8bb0*/  @P4 LOP3.LUT R5, R5, 0x1, R8, 0x78, !PT ;  /* 0x0000000105054812 */ /* 0x000fe400078e7808 */
[----:B------:R-:W-:Y:S05]  /*8bc0*/  @P1 BRA `(.L_x_178) ;  /* 0x00000004004c1947 */ /* 0x000fea0003800000 */
[----:B------:R-:W-:Y:S01]  /*8bd0*/  ULDC.64 UR4, c[0x0][0x628] ;  /* 0x00018a0000047ab9 */ /* 0x000fe20000000a00 */
[----:B------:R-:W0:Y:S01]  /*8be0*/  S2R R17, SR_CTAID.X ;  /* 0x0000000000117919 */ /* 0x000e220000002500 */
[----:B------:R-:W-:Y:S01]  /*8bf0*/  ISETP.NE.U32.AND P1, PT, RZ, UR4, PT ;  /* 0x00000004ff007c0c */ /* 0x000fe2000bf25070 */
[----:B------:R-:W-:Y:S01]  /*8c00*/  ULDC UR7, c[0x0][0x630] ;  /* 0x00018c0000077ab9 */ /* 0x000fe20000000800 */
[----:B------:R-:W-:Y:S01]  /*8c10*/  IMAD.MOV.U32 R6, RZ, RZ, R2 ;  /* 0x000000ffff067224 */ /* 0x000fe200078e0002 */
[----:B------:R-:W1:Y:S01]  /*8c20*/  S2R R14, SR_CTAID.Y ;  /* 0x00000000000e7919 */ /* 0x000e620000002600 */
[----:B------:R-:W-:Y:S01]  /*8c30*/  ISETP.NE.AND.EX P1, PT, RZ, UR5, PT, P1 ;  /* 0x00000005ff007c0c */ /* 0x000fe2000bf25310 */
[----:B------:R-:W-:-:S12]  /*8c40*/  IMAD.MOV.U32 R7, RZ, RZ, R3 ;  /* 0x000000ffff077224 */ /* 0x000fd800078e0003 */
[----:B------:R-:W-:Y:S05]  /*8c50*/  @!P1 BRA `(.L_x_179) ;  /* 0x0000000000289947 */ /* 0x000fea0003800000 */
[----:B------:R-:W-:Y:S02]  /*8c60*/  ULDC UR6, c[0x0][0x634] ;  /* 0x00018d0000067ab9 */ /* 0x000fe40000000800 */
[----:B------:R-:W-:-:S05]  /*8c70*/  IADD3 R11, P1, R2, UR6, RZ ;  /* 0x00000006020b7c10 */ /* 0x000fca000ff3e0ff */
[----:B------:R-:W-:-:S04]  /*8c80*/  IMAD.X R19, RZ, RZ, R3, P1 ;  /* 0x000000ffff137224 */ /* 0x000fc800008e0603 */
[----:B------:R-:W-:-:S04]  /*8c90*/  IMAD.WIDE.U32 R8, R19, UR4, RZ ;  /* 0x0000000413087c25 */ /* 0x000fc8000f8e00ff */
[----:B------:R-:W-:-:S04]  /*8ca0*/  IMAD.WIDE.U32 R8, P1, R11, UR5, R8 ;  /* 0x000000050b087c25 */ /* 0x000fc8000f820008 */
[----:B------:R-:W-:-:S04]  /*8cb0*/  IMAD.WIDE.U32 R10, R11, UR4, RZ ;  /* 0x000000040b0a7c25 */ /* 0x000fc8000f8e00ff */
[----:B------:R-:W-:Y:S01]  /*8cc0*/  IMAD.X R7, RZ, RZ, RZ, P1 ;  /* 0x000000ffff077224 */ /* 0x000fe200008e06ff */
[----:B------:R-:W-:Y:S01]  /*8cd0*/  IADD3 RZ, P1, R11, R8, RZ ;  /* 0x000000080bff7210 */ /* 0x000fe20007f3e0ff */
[----:B------:R-:W-:-:S04]  /*8ce0*/  IMAD.MOV.U32 R6, RZ, RZ, R9 ;  /* 0x000000ffff067224 */ /* 0x000fc800078e0009 */
[----:B------:R-:W-:-:S08]  /*8cf0*/  IMAD.WIDE.U32.X R6, R19, UR5, R6, P1 ;  /* 0x0000000513067c25 */ /* 0x000fd000088e0406 */
.L_x_179:
[--C-:B------:R-:W-:Y:S01]  /*8d00*/  SHF.R.U64 R10, R6, UR7, R7.reuse ;  /* 0x00000007060a7c19 */ /* 0x100fe20008001207 */
[----:B------:R-:W-:Y:S01]  /*8d10*/  ULDC.64 UR4, c[0x0][0x620] ;  /* 0x0001880000047ab9 */ /* 0x000fe20000000a00 */
[----:B------:R-:W-:Y:S01]  /*8d20*/  SHF.R.U32.HI R6, RZ, UR7, R7 ;  /* 0x00000007ff067c19 */ /* 0x000fe20008011607 */
[----:B------:R-:W2:Y:S01]  /*8d30*/  LDC R22, c[0x0][0x144] ;  /* 0x00005100ff167b82 */ /* 0x000ea20000000800 */
[----:B------:R-:W-:Y:S01]  /*8d40*/  IADD3 R9, P1, RZ, -R10, RZ ;  /* 0x8000000aff097210 */ /* 0x000fe20007f3e0ff */
[----:B------:R-:W-:Y:S01]  /*8d50*/  ULDC.64 UR8, c[0x0][0x640] ;  /* 0x0001900000087ab9 */ /* 0x000fe20000000a00 */
[----:B0-----:R-:W-:Y:S01]  /*8d60*/  I2FP.F32.U32 R11, R17 ;  /* 0x00000011000b7245 */ /* 0x001fe20000201000 */
[----:B------:R-:W-:Y:S02]  /*8d70*/  ULDC UR6, c[0x0][0x608] ;  /* 0x0001820000067ab9 */ /* 0x000fe40000000800 */
[----:B------:R-:W-:Y:S01]  /*8d80*/  IMAD.X R6, RZ, RZ, ~R6, P1 ;  /* 0x000000ffff067224 */ /* 0x000fe200008e0e06 */
[----:B------:R-:W-:Y:S01]  /*8d90*/  ISETP.NE.U32.AND P1, PT, RZ, UR8, PT ;  /* 0x00000008ff007c0c */ /* 0x000fe2000bf25070 */
[----:B------:R-:W0:Y:S02]  /*8da0*/  LDC R19, c[0x0][0x148] ;  /* 0x00005200ff137b82 */ /* 0x000e240000000800 */
[----:B------:R-:W-:Y:S01]  /*8db0*/  IMAD R8, R6, UR4, RZ ;  /* 0x0000000406087c24 */ /* 0x000fe2000f8e02ff */
[----:B------:R-:W-:Y:S01]  /*8dc0*/  ISETP.NE.AND.EX P1, PT, RZ, UR9, PT, P1 ;  /* 0x00000009ff007c0c */ /* 0x000fe2000bf25310 */
[----:B------:R-:W-:Y:S01]  /*8dd0*/  IMAD.WIDE.U32 R6, R9, UR4, R2 ;  /* 0x0000000409067c25 */ /* 0x000fe2000f8e0002 */
[----:B------:R-:W-:-:S03]  /*8de0*/  ULDC UR4, c[0x0][0x150] ;  /* 0x0000540000047ab9 */ /* 0x000fc60000000800 */
[----:B------:R-:W-:Y:S02]  /*8df0*/  IMAD R9, R9, UR5, R8 ;  /* 0x0000000509097c24 */ /* 0x000fe4000f8e0208 */
[----:B------:R-:W-:Y:S01]  /*8e00*/  FMUL R8, R11, UR4 ;  /* 0x000000040b087c20 */ /* 0x000fe20008400000 */
[----:B------:R-:W-:Y:S01]  /*8e10*/  ULDC UR4, c[0x0][0x618] ;  /* 0x0001860000047ab9 */ /* 0x000fe20000000800 */
[----:B------:R-:W-:Y:S01]  /*8e20*/  ULDC UR5, c[0x0][0x154] ;  /* 0x0000550000057ab9 */ /* 0x000fe20000000800 */
[----:B------:R-:W-:-:S03]  /*8e30*/  IMAD.IADD R7, R7, 0x1, R9 ;  /* 0x0000000107077824 */ /* 0x000fc600078e0209 */
[----:B------:R-:W3:Y:S02]  /*8e40*/  F2I.U32.TRUNC.NTZ R8, R8 ;  /* 0x0000000800087305 */ /* 0x000ee4000020f000 */
[----:B------:R-:W-:Y:S02]  /*8e50*/  SHF.R.U64 R11, R6, UR4, R7 ;  /* 0x00000004060b7c19 */ /* 0x000fe40008001207 */
[----:B-1----:R-:W-:-:S05]  /*8e60*/  I2FP.F32.U32 R6, R14 ;  /* 0x0000000e00067245 */ /* 0x002fca0000201000 */
[----:B------:R-:W-:Y:S01]  /*8e70*/  FMUL R21, R6, UR5 ;  /* 0x0000000506157c20 */ /* 0x000fe20008400000 */
[----:B------:R-:W-:Y:S01]  /*8e80*/  SHF.R.U32.HI R6, RZ, UR4, R7 ;  /* 0x00000004ff067c19 */ /* 0x000fe20008011607 */
[----:B------:R-:W-:-:S03]  /*8e90*/  ULDC UR4, c[0x0][0x658] ;  /* 0x0001960000047ab9 */ /* 0x000fc60000000800 */
[--C-:B------:R-:W-:Y:S01]  /*8ea0*/  SHF.R.U64 R20, R11, UR6, R6.reuse ;  /* 0x000000060b147c19 */ /* 0x100fe20008001206 */
[----:B------:R-:W1:Y:S01]  /*8eb0*/  F2I.U32.TRUNC.NTZ R21, R21 ;  /* 0x0000001500157305 */ /* 0x000e62000020f000 */
[----:B------:R-:W-:Y:S01]  /*8ec0*/  SHF.R.U32.HI R7, RZ, UR6, R6 ;  /* 0x00000006ff077c19 */ /* 0x000fe20008011606 */
[----:B---3--:R-:W-:-:S03]  /*8ed0*/  IMAD.MOV R8, RZ, RZ, -R8 ;  /* 0x000000ffff087224 */ /* 0x008fc600078e0a08 */
[----:B------:R-:W-:Y:S01]  /*8ee0*/  SHF.R.U64 R18, R20, UR4, R7 ;  /* 0x0000000414127c19 */ /* 0x000fe20008001207 */
[----:B--2---:R-:W-:Y:S01]  /*8ef0*/  IMAD R17, R22, R8, R17 ;  /* 0x0000000816117224 */ /* 0x004fe200078e0211 */
[----:B------:R-:W-:-:S03]  /*8f00*/  SHF.R.U32.HI R23, RZ, UR4, R7 ;  /* 0x00000004ff177c19 */ /* 0x000fc60008011607 */
[----:B------:R-:W-:Y:S02]  /*8f10*/  IMAD.MOV.U32 R6, RZ, RZ, R18 ;  /* 0x000000ffff067224 */ /* 0x000fe400078e0012 */
[----:B------:R-:W-:Y:S01]  /*8f20*/  IMAD.MOV.U32 R7, RZ, RZ, R23 ;  /* 0x000000ffff077224 */ /* 0x000fe200078e0017 */
[----:B-1----:R-:W-:Y:S06]  /*8f30*/  @!P1 BRA `(.L_x_180) ;  /* 0x0000000000289947 */ /* 0x002fec0003800000 */
[----:B------:R-:W-:Y:S02]  /*8f40*/  ULDC UR4, c[0x0][0x64c] ;  /* 0x0001930000047ab9 */ /* 0x000fe40000000800 */
[----:B------:R-:W-:-:S05]  /*8f50*/  IADD3 R7, P1, R18, UR4, RZ ;  /* 0x0000000412077c10 */ /* 0x000fca000ff3e0ff */
[----:B------:R-:W-:-:S04]  /*8f60*/  IMAD.X R23, RZ, RZ, R23, P1 ;  /* 0x000000ffff177224 */ /* 0x000fc800008e0617 */
[----:B------:R-:W-:-:S04]  /*8f70*/  IMAD.WIDE.U32 R8, R23, UR8, RZ ;  /* 0x0000000817087c25 */ /* 0x000fc8000f8e00ff */
[----:B------:R-:W-:-:S04]  /*8f80*/  IMAD.WIDE.U32 R8, P1, R7, UR9, R8 ;  /* 0x0000000907087c25 */ /* 0x000fc8000f820008 */
[----:B------:R-:W-:-:S04]  /*8f90*/  IMAD.WIDE.U32 R6, R7, UR8, RZ ;  /* 0x0000000807067c25 */ /* 0x000fc8000f8e00ff */
[----:B------:R-:W-:Y:S01]  /*8fa0*/  IMAD.MOV.U32 R6, RZ, RZ, R9 ;  /* 0x000000ffff067224 */ /* 0x000fe200078e0009 */
[----:B------:R-:W-:Y:S01]  /*8fb0*/  IADD3 RZ, P4, R7, R8, RZ ;  /* 0x0000000807ff7210 */ /* 0x000fe20007f9e0ff */
[----:B------:R-:W-:-:S04]  /*8fc0*/  IMAD.X R7, RZ, RZ, RZ, P1 ;  /* 0x000000ffff077224 */ /* 0x000fc800008e06ff */
[----:B------:R-:W-:-:S08]  /*8fd0*/  IMAD.WIDE.U32.X R6, R23, UR9, R6, P4 ;  /* 0x0000000917067c25 */ /* 0x000fd0000a0e0406 */
.L_x_180:
[----:B------:R-:W-:Y:S01]  /*8fe0*/  ULDC UR4, c[0x0][0x648] ;  /* 0x0001920000047ab9 */ /* 0x000fe20000000800 */
[----:B------:R-:W-:Y:S01]  /*8ff0*/  LOP3.LUT R20, R20, UR17, RZ, 0xc0, !PT ;  /* 0x0000001114147c12 */ /* 0x000fe2000f8ec0ff */
[----:B------:R-:W-:Y:S01]  /*9000*/  IMAD.MOV R21, RZ, RZ, -R21 ;  /* 0x000000ffff157224 */ /* 0x000fe200078e0a15 */
[----:B------:R-:W-:Y:S01]  /*9010*/  SHF.R.U64 R7, R6, UR4, R7 ;  /* 0x0000000406077c19 */ /* 0x000fe20008001207 */
[----:B------:R-:W-:Y:S01]  /*9020*/  ULDC UR4, c[0x0][0x638] ;  /* 0x00018e0000047ab9 */ /* 0x000fe20000000800 */
[----:B------:R-:W-:Y:S01]  /*9030*/  LOP3.LUT R11, R11, UR16, RZ, 0xc0, !PT ;  /* 0x000000100b0b7c12 */ /* 0x000fe2000f8ec0ff */
[----:B0-----:R-:W-:Y:S01]  /*9040*/  @P3 IMAD R17, R19, R21, R14 ;  /* 0x0000001513113224 */ /* 0x001fe200078e020e */
[----:B------:R-:W-:Y:S01]  /*9050*/  ULDC UR5, c[0x0][0x610] ;  /* 0x0001840000057ab9 */ /* 0x000fe20000000800 */
[----:B------:R-:W-:Y:S02]  /*9060*/  IMAD.MOV R9, RZ, RZ, -R7 ;  /* 0x000000ffff097224 */ /* 0x000fe400078e0a07 */
[----:B------:R-:W-:-:S02]  /*9070*/  IMAD R20, R7, UR18, R20 ;  /* 0x0000001207147c24 */ /* 0x000fc4000f8e0214 */
[----:B------:R-:W-:Y:S01]  /*9080*/  IMAD R18, R9, UR4, R18 ;  /* 0x0000000409127c24 */ /* 0x000fe2000f8e0212 */
[----:B------:R-:W-:Y:S01]  /*9090*/  ULDC UR4, c[0x0][0x600] ;  /* 0x0001800000047ab9 */ /* 0x000fe20000000800 */
[----:B------:R-:W-:Y:S02]  /*90a0*/  IMAD R17, R20, UR5, R17 ;  /* 0x0000000514117c24 */ /* 0x000fe4000f8e0211 */
[----:B------:R-:W-:Y:S02]  /*90b0*/  IMAD R18, R18, UR4, R11 ;  /* 0x0000000412127c24 */ /* 0x000fe4000f8e020b */
[----:B------:R-:W-:Y:S02]  /*90c0*/  IMAD.MOV.U32 R7, RZ, RZ, 0x1 ;  /* 0x00000001ff077424 */ /* 0x000fe400078e00ff */
[----:B------:R-:W-:Y:S01]  /*90d0*/  IMAD.MOV.U32 R6, RZ, RZ, R10 ;  /* 0x000000ffff067224 */ /* 0x000fe200078e000a */
[----:B------:R-:W-:Y:S02]  /*90e0*/  SEL R14, R18, R17, !P3 ;  /* 0x00000011120e7207 */ /* 0x000fe40005800000 */
[----:B------:R-:W-:-:S07]  /*90f0*/  SEL R11, R17, R18, !P3 ;  /* 0x00000012110b7207 */ /* 0x000fce0005800000 */
.L_x_178:
[----:B------:R-:W-:Y:S05]  /*9100*/  BSYNC B1 ;  /* 0x0000000000017941 */ /* 0x000fea0003800000 */
.L_x_177:
[----:B------:R-:W-:-:S13]  /*9110*/  LOP3.LUT P1, RZ, R7, 0xff, RZ, 0xc0, !PT ;  /* 0x000000ff07ff7812 */ /* 0x000fda000782c0ff */
[----:B------:R-:W-:Y:S05]  /*9120*/  @P1 BRA `(.L_x_181) ;  /* 0xfffffff4004c1947 */ /* 0x000fea000383ffff */
[----:B------:R-:W-:Y:S05]  /*9130*/  BSYNC B0 ;  /* 0x0000000000007941 */ /* 0x000fea0003800000 */
.L_x_169:
[----:B------:R-:W-:-:S03]  /*9140*/  UMOV UR4, 0xffffffff ;  /* 0xffffffff00047882 */ /* 0x000fc60000000000 */
[----:B------:R-:W-:Y:S05]  /*9150*/  BRA.DIV UR4, `(.L_x_182) ;  /* 0x0000000604407947 */ /* 0x000fea000b800000 */
[----:B------:R-:W-:-:S13]  /*9160*/  ELECT P0, URZ, PT ;  /* 0x00000000003f782f */ /* 0x000fda0003800000 */
.L_x_197:
[----:B------:R-:W-:Y:S04]  /*9170*/  BSSY B0, `(.L_x_183) ;  /* 0x0000034000007945 */ /* 0x000fe80003800000 */
[----:B------:R-:W-:Y:S05]  /*9180*/  @!P0 BRA `(.L_x_184) ;  /* 0x0000000000c88947 */ /* 0x000fea0003800000 */
[----:B------:R-:W-:-:S04]  /*9190*/  LOP3.LUT R4, R4, 0x2, RZ, 0xfc, !PT ;  /* 0x0000000204047812 */ /* 0x000fc800078efcff */
[----:B------:R-:W-:-:S13]  /*91a0*/  ISETP.NE.AND P0, PT, R4, 0x3, PT ;  /* 0x000000030400780c */ /* 0x000fda0003f05270 */
[----:B------:R-:W-:Y:S05]  /*91b0*/  @!P0 BRA `(.L_x_185) ;  /* 0x0000000000048947 */ /* 0x000fea0003800000 */
[----:B------:R-:W-:Y:S01]  /*91c0*/  BPT.TRAP 0x1 ;  /* 0x000000040000795c */ /* 0x000fe20000300000 */
.L_x_185:
[----:B------:R-:W0:Y:S01]  /*91d0*/  S2R R3, SR_CgaCtaId ;  /* 0x0000000000037919 */ /* 0x000e220000008800 */
[----:B------:R-:W-:-:S04]  /*91e0*/  MOV R0, 0x400 ;  /* 0x0000040000007802 */ /* 0x000fc80000000f00 */
[----:B0-----:R-:W-:Y:S02]  /*91f0*/  LEA R0, R3, R0, 0x18 ;  /* 0x0000000003007211 */ /* 0x001fe400078ec0ff */
[----:B------:R-:W-:-:S03]  /*9200*/  SHF.L.U32 R3, R5, 0x1f, RZ ;  /* 0x0000001f05037819 */ /* 0x000fc600000006ff */
[----:B------:R-:W-:-:S04]  /*9210*/  VIADD R0, R0, 0x28 ;  /* 0x0000002800007836 */ /* 0x000fc80000000000 */
[C---:B------:R-:W-:Y:S02]  /*9220*/  IMAD R6, R13.reuse, 0x8, R0 ;  /* 0x000000080d067824 */ /* 0x040fe400078e0200 */
[----:B------:R-:W-:Y:S02]  /*9230*/  VIADD R13, R13, 0x1 ;  /* 0x000000010d0d7836 */ /* 0x000fe40000000000 */
[----:B------:R-:W0:Y:S03]  /*9240*/  SYNCS.PHASECHK.TRANS64.TRYWAIT P0, [R6+URZ], R3 ;  /* 0x00000003060075a7 */ /* 0x000e26000800017f */
[----:B------:R-:W-:-:S04]  /*9250*/  ISETP.NE.AND P1, PT, R13, 0x5, PT ;  /* 0x000000050d00780c */ /* 0x000fc80003f25270 */
[----:B------:R-:W-:Y:S02]  /*9260*/  SEL R2, RZ, 0x1, P1 ;  /* 0x00000001ff027807 */ /* 0x000fe40000800000 */
[----:B------:R-:W-:Y:S02]  /*9270*/  SEL R13, R13, RZ, P1 ;  /* 0x000000ff0d0d7207 */ /* 0x000fe40000800000 */
[----:B------:R-:W-:-:S03]  /*9280*/  LOP3.LUT R8, R5, R2, RZ, 0x3c, !PT ;  /* 0x0000000205087212 */ /* 0x000fc600078e3cff */
[----:B------:R-:W-:Y:S01]  /*9290*/  IMAD R7, R13, 0x8, R0 ;  /* 0x000000080d077824 */ /* 0x000fe200078e0200 */
[----:B------:R-:W-:Y:S01]  /*92a0*/  SHF.L.U32 R4, R8, 0x1f, RZ ;  /* 0x0000001f08047819 */ /* 0x000fe200000006ff */
[----:B0-----:R-:W-:Y:S06]  /*92b0*/  @!P0 BRA `(.L_x_186) ;  /* 0x00000004000c8947 */ /* 0x001fec0003800000 */
.L_x_198:
[----:B------:R-:W1:Y:S01]  /*92c0*/  SYNCS.PHASECHK.TRANS64.TRYWAIT P0, [R7+URZ], R4 ;  /* 0x00000004070075a7 */ /* 0x000e62000800017f */
[----:B------:R-:W-:-:S05]  /*92d0*/  VIADD R2, R13, 0x1 ;  /* 0x000000010d027836 */ /* 0x000fca0000000000 */
[----:B------:R-:W-:-:S04]  /*92e0*/  ISETP.NE.AND P1, PT, R2, 0x5, PT ;  /* 0x000000050200780c */ /* 0x000fc80003f25270 */
[----:B0-----:R-:W-:Y:S02]  /*92f0*/  SEL R3, RZ, 0x1, P1 ;  /* 0x00000001ff037807 */ /* 0x001fe40000800000 */
[----:B------:R-:W-:Y:S02]  /*9300*/  SEL R9, R2, RZ, P1 ;  /* 0x000000ff02097207 */ /* 0x000fe40000800000 */
[----:B------:R-:W-:-:S03]  /*9310*/  LOP3.LUT R8, R8, R3, RZ, 0x3c, !PT ;  /* 0x0000000308087212 */ /* 0x000fc600078e3cff */
[----:B------:R-:W-:Y:S01]  /*9320*/  IMAD R10, R9, 0x8, R0 ;  /* 0x00000008090a7824 */ /* 0x000fe200078e0200 */
[----:B------:R-:W-:Y:S01]  /*9330*/  SHF.L.U32 R5, R8, 0x1f, RZ ;  /* 0x0000001f08057819 */ /* 0x000fe200000006ff */
[----:B-1----:R-:W-:Y:S06]  /*9340*/  @!P0 BRA `(.L_x_187) ;  /* 0x0000000000fc8947 */ /* 0x002fec0003800000 */
.L_x_199:
[----:B------:R-:W1:Y:S01]  /*9350*/  SYNCS.PHASECHK.TRANS64.TRYWAIT P0, [R10+URZ], R5 ;  /* 0x000000050a0075a7 */ /* 0x000e62000800017f */
[----:B------:R-:W-:-:S05]  /*9360*/  VIADD R2, R9, 0x1 ;  /* 0x0000000109027836 */ /* 0x000fca0000000000 */
[----:B------:R-:W-:-:S04]  /*9370*/  ISETP.NE.AND P1, PT, R2, 0x5, PT ;  /* 0x000000050200780c */ /* 0x000fc80003f25270 */
[----:B------:R-:W-:Y:S02]  /*9380*/  SEL R3, RZ, 0x1, P1 ;  /* 0x00000001ff037807 */ /* 0x000fe40000800000 */
[----:B0-----:R-:W-:Y:S02]  /*9390*/  SEL R7, R2, RZ, P1 ;  /* 0x000000ff02077207 */ /* 0x001fe40000800000 */
[----:B------:R-:W-:-:S03]  /*93a0*/  LOP3.LUT R9, R8, R3, RZ, 0x3c, !PT ;  /* 0x0000000308097212 */ /* 0x000fc600078e3cff */
[----:B------:R-:W-:Y:S01]  /*93b0*/  IMAD R11, R7, 0x8, R0 ;  /* 0x00000008070b7824 */ /* 0x000fe200078e0200 */
[----:B------:R-:W-:Y:S01]  /*93c0*/  SHF.L.U32 R6, R9, 0x1f, RZ ;  /* 0x0000001f09067819 */ /* 0x000fe200000006ff */
[----:B-1----:R-:W-:Y:S06]  /*93d0*/  @!P0 BRA `(.L_x_188) ;  /* 0x0000000000ec8947 */ /* 0x002fec0003800000 */
.L_x_200:
[----:B------:R-:W1:Y:S01]  /*93e0*/  SYNCS.PHASECHK.TRANS64.TRYWAIT P0, [R11+URZ], R6 ;  /* 0x000000060b0075a7 */ /* 0x000e62000800017f */
[----:B------:R-:W-:-:S05]  /*93f0*/  VIADD R2, R7, 0x1 ;  /* 0x0000000107027836 */ /* 0x000fca0000000000 */
[----:B------:R-:W-:-:S04]  /*9400*/  ISETP.NE.AND P1, PT, R2, 0x5, PT ;  /* 0x000000050200780c */ /* 0x000fc80003f25270 */
[----:B------:R-:W-:Y:S02]  /*9410*/  SEL R4, RZ, 0x1, P1 ;  /* 0x00000001ff047807 */ /* 0x000fe40000800000 */
[----:B------:R-:W-:Y:S02]  /*9420*/  SEL R3, R2, RZ, P1 ;  /* 0x000000ff02037207 */ /* 0x000fe40000800000 */
[----:B------:R-:W-:Y:S01]  /*9430*/  LOP3.LUT R4, R9, R4, RZ, 0x3c, !PT ;  /* 0x0000000409047212 */ /* 0x000fe200078e3cff */
[----:B-1----:R-:W-:Y:S06]  /*9440*/  @!P0 BRA `(.L_x_189) ;  /* 0x0000000000e48947 */ /* 0x002fec0003800000 */
.L_x_201:
[----:B------:R-:W-:Y:S01]  /*9450*/  IMAD R3, R3, 0x8, R0 ;  /* 0x0000000803037824 */ /* 0x000fe200078e0200 */
[----:B------:R-:W-:-:S07]  /*9460*/  SHF.L.U32 R0, R4, 0x1f, RZ ;  /* 0x0000001f04007819 */ /* 0x000fce00000006ff */
.L_x_190:
[----:B--2---:R2:W3:Y:S02]  /*9470*/  SYNCS.PHASECHK.TRANS64.TRYWAIT P0, [R3+URZ], R0 ;  /* 0x00000000030075a7 */ /* 0x0044e4000800017f */
[----:B---3--:R-:W-:Y:S05]  /*9480*/  @!P0 NANOSLEEP.SYNCS 0x989680 ;  /* 0x009896800000895d */ /* 0x008fea0003900000 */
[----:B------:R-:W3:Y:S02]  /*9490*/  @!P0 SYNCS.PHASECHK.TRANS64 P0, [R3+URZ], R0 ;  /* 0x00000000030085a7 */ /* 0x000ee4000800007f */
[----:B---3--:R-:W-:Y:S05]  /*94a0*/  @!P0 BRA `(.L_x_190) ;  /* 0xfffffffc00f08947 */ /* 0x008fea000383ffff */
.L_x_184:
[----:B------:R-:W-:Y:S05]  /*94b0*/  BSYNC B0 ;  /* 0x0000000000007941 */ /* 0x000fea0003800000 */
.L_x_183:
[----:B------:R-:W-:Y:S05]  /*94c0*/  EXIT ;  /* 0x000000000000794d */ /* 0x000fea0003800000 */
.L_x_17:
[----:B-1----:R-:W-:-:S04]  /*94d0*/  IMAD.U32 R11, RZ, RZ, UR6 ;  /* 0x00000006ff0b7e24 */ /* 0x002fc8000f8e00ff */
[----:B------:R1:W4:Y:S03]  /*94e0*/  SYNCS.PHASECHK.TRANS64.TRYWAIT P0, [R11+URZ], R10 ;  /* 0x0000000a0b0075a7 */ /* 0x000326000800017f */
[----:B----4-:R-:W-:Y:S05]  /*94f0*/  @!P0 NANOSLEEP.SYNCS 0x989680 ;  /* 0x009896800000895d */ /* 0x010fea0003900000 */
[----:B------:R-:W4:Y:S02]  /*9500*/  @!P0 SYNCS.PHASECHK.TRANS64 P0, [R11+URZ], R10 ;  /* 0x0000000a0b0085a7 */ /* 0x000f24000800007f */
[----:B----4-:R-:W-:Y:S05]  /*9510*/  @!P0 BRA `(.L_x_17) ;  /* 0xfffffffc00ec8947 */ /* 0x010fea000383ffff */
[----:B------:R-:W-:Y:S05]  /*9520*/  BRA `(.L_x_16) ;  /* 0xffffff8000107947 */ /* 0x000fea000383ffff */
.L_x_23:
[----:B-1----:R-:W-:-:S04]  /*9530*/  IMAD.U32 R12, RZ, RZ, UR12 ;  /* 0x0000000cff0c7e24 */ /* 0x002fc8000f8e00ff */
[----:B------:R1:W4:Y:S03]  /*9540*/  SYNCS.PHASECHK.TRANS64.TRYWAIT P0, [R12+URZ], R11 ;  /* 0x0000000b0c0075a7 */ /* 0x000326000800017f */
[----:B----4-:R-:W-:Y:S05]  /*9550*/  @!P0 NANOSLEEP.SYNCS 0x989680 ;  /* 0x009896800000895d */ /* 0x010fea0003900000 */
[----:B------:R-:W4:Y:S02]  /*9560*/  @!P0 SYNCS.PHASECHK.TRANS64 P0, [R12+URZ], R11 ;  /* 0x0000000b0c0085a7 */ /* 0x000f24000800007f */
[----:B----4-:R-:W-:Y:S05]  /*9570*/  @!P0 BRA `(.L_x_23) ;  /* 0xfffffffc00ec8947 */ /* 0x010fea000383ffff */
[----:B------:R-:W-:Y:S05]  /*9580*/  BRA `(.L_x_22) ;  /* 0xffffff88007c7947 */ /* 0x000fea000383ffff */
.L_x_170:
[----:B------:R-:W-:Y:S01]  /*9590*/  BSSY B1, `(.L_x_191) ;  /* 0x0000006000017945 */ /* 0x000fe20003800000 */
[----:B------:R-:W-:-:S07]  /*95a0*/  IMAD.MOV.U32 R7, RZ, RZ, -0x1 ;  /* 0xffffffffff077424 */ /* 0x000fce00078e00ff */
[----:B------:R-:W-:Y:S05]  /*95b0*/  WARPSYNC.COLLECTIVE R7, `(.L_x_192) ;  /* 0x00000000070c7348 */ /* 0x000fea0003c00000 */
[----:B------:R-:W-:Y:S02]  /*95c0*/  ELECT P1, UR62, PT ;  /* 0x00000000003e782f */ /* 0x000fe40003820000 */
[----:B------:R-:W-:Y:S01]  /*95d0*/  MOV R7, UR62 ;  /* 0x0000003e00077c02 */ /* 0x000fe20008000f00 */
[----:B------:R-:W-:Y:S10]  /*95e0*/  ENDCOLLECTIVE ;  /* 0x000000000000791b */ /* 0x000ff40003800000 */
.L_x_192:
[----:B------:R-:W-:Y:S05]  /*95f0*/  BSYNC B1 ;  /* 0x0000000000017941 */ /* 0x000fea0003800000 */
.L_x_191:
[----:B------:R-:W-:Y:S05]  /*9600*/  BRA `(.L_x_193) ;  /* 0xfffffff000207947 */ /* 0x000fea000383ffff */
.L_x_173:
[----:B-1----:R1:W2:Y:S02]  /*9610*/  SYNCS.PHASECHK.TRANS64.TRYWAIT P1, [R19+URZ+0x28], R10 ;  /* 0x0000280a130075a7 */ /* 0x0022a4000802017f */
[----:B--2---:R-:W-:Y:S05]  /*9620*/  @!P1 NANOSLEEP.SYNCS 0x989680 ;  /* 0x009896800000995d */ /* 0x004fea0003900000 */
[----:B------:R-:W2:Y:S02]  /*9630*/  @!P1 SYNCS.PHASECHK.TRANS64 P1, [R19+URZ+0x28], R10 ;  /* 0x0000280a130095a7 */ /* 0x000ea4000802007f */
[----:B--2---:R-:W-:Y:S05]  /*9640*/  @!P1 BRA `(.L_x_173) ;  /* 0xfffffffc00f09947 */ /* 0x004fea000383ffff */
[----:B------:R-:W-:Y:S05]  /*9650*/  BRA `(.L_x_194) ;  /* 0xfffffff000547947 */ /* 0x000fea000383ffff */
.L_x_182:
[----:B------:R-:W-:Y:S01]  /*9660*/  BSSY B0, `(.L_x_195) ;  /* 0x0000006000007945 */ /* 0x000fe20003800000 */
[----:B------:R-:W-:-:S07]  /*9670*/  IMAD.MOV.U32 R7, RZ, RZ, -0x1 ;  /* 0xffffffffff077424 */ /* 0x000fce00078e00ff */
[----:B------:R-:W-:Y:S05]  /*9680*/  WARPSYNC.COLLECTIVE R7, `(.L_x_196) ;  /* 0x00000000070c7348 */ /* 0x000fea0003c00000 */
[----:B------:R-:W-:Y:S02]  /*9690*/  ELECT P1, UR62, PT ;  /* 0x00000000003e782f */ /* 0x000fe40003820000 */
[----:B------:R-:W-:Y:S01]  /*96a0*/  MOV R7, UR62 ;  /* 0x0000003e00077c02 */ /* 0x000fe20008000f00 */
[----:B------:R-:W-:Y:S10]  /*96b0*/  ENDCOLLECTIVE ;  /* 0x000000000000791b */ /* 0x000ff40003800000 */
.L_x_196:
[----:B------:R-:W-:Y:S05]  /*96c0*/  BSYNC B0 ;  /* 0x0000000000007941 */ /* 0x000fea0003800000 */
.L_x_195:
[----:B------:R-:W-:Y:S01]  /*96d0*/  PLOP3.LUT P0, PT, P1, PT, PT, 0x80, 0x0 ;  /* 0x000000000000781c */ /* 0x000fe20000f0f070 */
[----:B------:R-:W-:-:S12]  /*96e0*/  BRA `(.L_x_197) ;  /* 0xfffffff800a07947 */ /* 0x000fd8000383ffff */
.L_x_186:
[----:B0-----:R0:W1:Y:S02]  /*96f0*/  SYNCS.PHASECHK.TRANS64.TRYWAIT P0, [R6+URZ], R3 ;  /* 0x00000003060075a7 */ /* 0x001064000800017f */
[----:B-1----:R-:W-:Y:S05]  /*9700*/  @!P0 NANOSLEEP.SYNCS 0x989680 ;  /* 0x009896800000895d */ /* 0x002fea0003900000 */
[----:B------:R-:W1:Y:S02]  /*9710*/  @!P0 SYNCS.PHASECHK.TRANS64 P0, [R6+URZ], R3 ;  /* 0x00000003060085a7 */ /* 0x000e64000800007f */
[----:B-1----:R-:W-:Y:S05]  /*9720*/  @!P0 BRA `(.L_x_186) ;  /* 0xfffffffc00f08947 */ /* 0x002fea000383ffff */
[----:B------:R-:W-:Y:S05]  /*9730*/  BRA `(.L_x_198) ;  /* 0xfffffff800e07947 */ /* 0x000fea000383ffff */
.L_x_187:
[----:B0-----:R0:W1:Y:S02]  /*9740*/  SYNCS.PHASECHK.TRANS64.TRYWAIT P0, [R7+URZ], R4 ;  /* 0x00000004070075a7 */ /* 0x001064000800017f */
[----:B-1----:R-:W-:Y:S05]  /*9750*/  @!P0 NANOSLEEP.SYNCS 0x989680 ;  /* 0x009896800000895d */ /* 0x002fea0003900000 */
[----:B------:R-:W1:Y:S02]  /*9760*/  @!P0 SYNCS.PHASECHK.TRANS64 P0, [R7+URZ], R4 ;  /* 0x00000004070085a7 */ /* 0x000e64000800007f */
[----:B-1----:R-:W-:Y:S05]  /*9770*/  @!P0 BRA `(.L_x_187) ;  /* 0xfffffffc00f08947 */ /* 0x002fea000383ffff */
[----:B------:R-:W-:Y:S05]  /*9780*/  BRA `(.L_x_199) ;  /* 0xfffffff800f07947 */ /* 0x000fea000383ffff */
.L_x_188:
[----:B0-----:R0:W1:Y:S02]  /*9790*/  SYNCS.PHASECHK.TRANS64.TRYWAIT P0, [R10+URZ], R5 ;  /* 0x000000050a0075a7 */ /* 0x001064000800017f */
[----:B-1----:R-:W-:Y:S05]  /*97a0*/  @!P0 NANOSLEEP.SYNCS 0x989680 ;  /* 0x009896800000895d */ /* 0x002fea0003900000 */
[----:B------:R-:W1:Y:S02]  /*97b0*/  @!P0 SYNCS.PHASECHK.TRANS64 P0, [R10+URZ], R5 ;  /* 0x000000050a0085a7 */ /* 0x000e64000800007f */
[----:B-1----:R-:W-:Y:S05]  /*97c0*/  @!P0 BRA `(.L_x_188) ;  /* 0xfffffffc00f08947 */ /* 0x002fea000383ffff */
[----:B------:R-:W-:Y:S05]  /*97d0*/  BRA `(.L_x_200) ;  /* 0xfffffffc00007947 */ /* 0x000fea000383ffff */
.L_x_189:
[----:B-1----:R1:W2:Y:S02]  /*97e0*/  SYNCS.PHASECHK.TRANS64.TRYWAIT P0, [R11+URZ], R6 ;  /* 0x000000060b0075a7 */ /* 0x0022a4000800017f */
[----:B--2---:R-:W-:Y:S05]  /*97f0*/  @!P0 NANOSLEEP.SYNCS 0x989680 ;  /* 0x009896800000895d */ /* 0x004fea0003900000 */
[----:B------:R-:W2:Y:S02]  /*9800*/  @!P0 SYNCS.PHASECHK.TRANS64 P0, [R11+URZ], R6 ;  /* 0x000000060b0085a7 */ /* 0x000ea4000800007f */
[----:B--2---:R-:W-:Y:S05]  /*9810*/  @!P0 BRA `(.L_x_189) ;  /* 0xfffffffc00f08947 */ /* 0x004fea000383ffff */
[----:B------:R-:W-:Y:S05]  /*9820*/  BRA `(.L_x_201) ;  /* 0xfffffffc00087947 */ /* 0x000fea000383ffff */
.L_x_202:
[----:B------:R-:W-:-:S00]  /*9830*/  BRA `(.L_x_202) ;  /* 0xfffffffc00fc7947 */ /* 0x000fc0000383ffff */
[----:B------:R-:W-:-:S00]  /*9840*/  NOP ;  /* 0x0000000000007918 */ /* 0x000fc00000000000 */
        /* <DEDUP_REMOVED lines=11> */
.L_x_203:


//--------------------- .nv.shared._ZN7cutlass13device_kernelINS_4gemm6kernel13GemmUniversalIN4cute5tupleIJiiiiEEENS1_10collective13CollectiveMmaINS1_37MainloopSm90TmaGmmaWarpSpecializedFP8ILi5ENS5_IJNS4_1CILi1EEESB_SB_EEENS1_35KernelTmaWarpSpecializedCooperativeEEENS5_IJNSA_ILi256EEENSA_ILi64EEESG_EEENS_12float_e4m3_tENS5_IJlSB_lEEESI_SJ_NS4_8TiledMMAINS4_8MMA_AtomIJNS4_4SM904GMMA30MMA_64x64x32_F32E4M3E4M3_SS_TNILNSN_7ScaleInE1ELSP_1EEEEEENS4_6LayoutINS5_IJNSA_ILi2EEESB_SB_EEENS5_IJSB_NSA_ILi0EEESV_EEEEENS5_IJNS4_10UnderscoreESY_SY_EEEEENS4_13SM90_TMA_LOADENS4_14ComposedLayoutINS4_7SwizzleILi2ELi4ELi3EEENS4_18smem_ptr_flag_bitsILi8EEENSS_INS5_IJNSA_ILi8EEESG_EEENS5_IJSG_SB_EEEEEEEvNS4_8identityES11_S1B_vS1C_EENS_8epilogue10collective6detail29Sm90TmaWarpSpecializedAdapterINS1F_15DefaultEpilogueISI_SJ_SJ_NS1E_6thread17LinearCombinationISI_Li1EffLNS1J_9ScaleType4KindE0ELNS_15FloatRoundStyleE2ESI_EENS1_15EpilogueDefaultEEEEEvvEEEEvNT_6ParamsE --------------------------
	.section	.nv.shared._ZN7cutlass13device_kernelINS_4gemm6kernel13GemmUniversalIN4cute5tupleIJiiiiEEENS1_10collective13CollectiveMmaINS1_37MainloopSm90TmaGmmaWarpSpecializedFP8ILi5ENS5_IJNS4_1CILi1EEESB_SB_EEENS1_35KernelTmaWarpSpecializedCooperativeEEENS5_IJNSA_ILi256EEENSA_ILi64EEESG_EEENS_12float_e4m3_tENS5_IJlSB_lEEESI_SJ_NS4_8TiledMMAINS4_8MMA_AtomIJNS4_4SM904GMMA30MMA_64x64x32_F32E4M3E4M3_SS_TNILNSN_7ScaleInE1ELSP_1EEEEEENS4_6LayoutINS5_IJNSA_ILi2EEESB_SB_EEENS5_IJSB_NSA_ILi0EEESV_EEEEENS5_IJNS4_10UnderscoreESY_SY_EEEEENS4_13SM90_TMA_LOADENS4_14ComposedLayoutINS4_7SwizzleILi2ELi4ELi3EEENS4_18smem_ptr_flag_bitsILi8EEENSS_INS5_IJNSA_ILi8EEESG_EEENS5_IJSG_SB_EEEEEEEvNS4_8identityES11_S1B_vS1C_EENS_8epilogue10collective6detail29Sm90TmaWarpSpecializedAdapterINS1F_15DefaultEpilogueISI_SJ_SJ_NS1E_6thread17LinearCombinationISI_Li1EffLNS1J_9ScaleType4KindE0ELNS_15FloatRoundStyleE2ESI_EENS1_15EpilogueDefaultEEEEEvvEEEEvNT_6ParamsE,"aw",@nobits
	.sectionflags	@""
	.align	16
	.zero		1024


//--------------------- .nv.shared.reserved.0     --------------------------
	.section	.nv.shared.reserved.0,"aw",@nobits
	.weak		__nv_reservedSMEM_offset_0_alias
	.size		__nv_reservedSMEM_offset_0_alias, 0, 0
	.other		__nv_reservedSMEM_offset_0_alias,@"STO_CUDA_RESERVED_SHARED STV_DEFAULT"
__nv_reservedSMEM_offset_0_alias:
	.zero		0


//--------------------- .nv.global                --------------------------
	.section	.nv.global,"aw",@nobits
.nv.global:
	.type		_ZN40_INTERNAL_8f47b2e2_4_k_cu_0959baa7_196804cute1_E,@object
	.size		_ZN40_INTERNAL_8f47b2e2_4_k_cu_0959baa7_196804cute1_E,(_ZN40_INTERNAL_8f47b2e2_4_k_cu_0959baa7_196804cuda3std3__45__cpo6cbeginE - _ZN40_INTERNAL_8f47b2e2_4_k_cu_0959baa7_196804cute1_E)
_ZN40_INTERNAL_8f47b2e2_4_k_cu_0959baa7_196804cute1_E:
	.zero		1
	.type		_ZN40_INTERNAL_8f47b2e2_4_k_cu_0959baa7_196804cuda3std3__45__cpo6cbeginE,@object
	.size		_ZN40_INTERNAL_8f47b2e2_4_k_cu_0959baa7_196804cuda3std3__45__cpo6cbeginE,(_ZN40_INTERNAL_8f47b2e2_4_k_cu_0959baa7_196804cuda3std3__48in_placeE - _ZN40_INTERNAL_8f47b2e2_4_k_cu_0959baa7_196804cuda3std3__45__cpo6cbeginE)
_ZN40_INTERNAL_8f47b2e2_4_k_cu_0959baa7_196804cuda3std3__45__cpo6cbeginE:
	.zero		1
	.type		_ZN40_INTERNAL_8f47b2e2_4_k_cu_0959baa7_196804cuda3std3__48in_placeE,@object
	.size		_ZN40_INTERNAL_8f47b2e2_4_k_cu_0959baa7_196804cuda3std3__48in_placeE,(_ZN40_INTERNAL_8f47b2e2_4_k_cu_0959baa7_196804cuda3std6ranges3__45__cpo9iter_moveE - _ZN40_INTERNAL_8f47b2e2_4_k_cu_0959baa7_196804cuda3std3__48in_placeE)
_ZN40_INTERNAL_8f47b2e2_4_k_cu_0959baa7_196804cuda3std3__48in_placeE:
	.zero		1
	.type		_ZN40_INTERNAL_8f47b2e2_4_k_cu_0959baa7_196804cuda3std6ranges3__45__cpo9iter_moveE,@object
	.size		_ZN40_INTERNAL_8f47b2e2_4_k_cu_0959baa7_196804cuda3std6ranges3__45__cpo9iter_moveE,(_ZN40_INTERNAL_8f47b2e2_4_k_cu_0959baa7_196804cuda3std3__45__cpo5beginE - _ZN40_INTERNAL_8f47b2e2_4_k_cu_0959baa7_196804cuda3std6ranges3__45__cpo9iter_moveE)
_ZN40_INTERNAL_8f47b2e2_4_k_cu_0959baa7_196804cuda3std6ranges3__45__cpo9iter_moveE:
	.zero		1
	.type		_ZN40_INTERNAL_8f47b2e2_4_k_cu_0959baa7_196804cuda3std3__45__cpo5beginE,@object
	.size		_ZN40_INTERNAL_8f47b2e2_4_k_cu_0959baa7_196804cuda3std3__45__cpo5beginE,(_ZN40_INTERNAL_8f47b2e2_4_k_cu_0959baa7_196804cuda3std3__442_GLOBAL__N__8f47b2e2_4_k_cu_0959baa7_196806ignoreE - _ZN40_INTERNAL_8f47b2e2_4_k_cu_0959baa7_196804cuda3std3__45__cpo5beginE)
_ZN40_INTERNAL_8f47b2e2_4_k_cu_0959baa7_196804cuda3std3__45__cpo5beginE:
	.zero		1
	.type		_ZN40_INTERNAL_8f47b2e2_4_k_cu_0959baa7_196804cuda3std3__442_GLOBAL__N__8f47b2e2_4_k_cu_0959baa7_196806ignoreE,@object
	.size		_ZN40_INTERNAL_8f47b2e2_4_k_cu_0959baa7_196804cuda3std3__442_GLOBAL__N__8f47b2e2_4_k_cu_0959baa7_196806ignoreE,(_ZN40_INTERNAL_8f47b2e2_4_k_cu_0959baa7_196804cute7productE - _ZN40_INTERNAL_8f47b2e2_4_k_cu_0959baa7_196804cuda3std3__442_GLOBAL__N__8f47b2e2_4_k_cu_0959baa7_196806ignoreE)
_ZN40_INTERNAL_8f47b2e2_4_k_cu_0959baa7_196804cuda3std3__442_GLOBAL__N__8f47b2e2_4_k_cu_0959baa7_196806ignoreE:
	.zero		1
	.type		_ZN40_INTERNAL_8f47b2e2_4_k_cu_0959baa7_196804cute7productE,@object
	.size		_ZN40_INTERNAL_8f47b2e2_4_k_cu_0959baa7_196804cute7productE,(_ZN40_INTERNAL_8f47b2e2_4_k_cu_0959baa7_196804cuda3std3__45__cpo3endE - _ZN40_INTERNAL_8f47b2e2_4_k_cu_0959baa7_196804cute7productE)
_ZN40_INTERNAL_8f47b2e2_4_k_cu_0959baa7_196804cute7productE:
	.zero		1
	.type		_ZN40_INTERNAL_8f47b2e2_4_k_cu_0959baa7_196804cuda3std3__45__cpo3endE,@object
	.size		_ZN40_INTERNAL_8f47b2e2_4_k_cu_0959baa7_196804cuda3std3__45__cpo3endE,(_ZN40_INTERNAL_8f47b2e2_4_k_cu_0959baa7_196804cuda3std3__419piecewise_constructE - _ZN40_INTERNAL_8f47b2e2_4_k_cu_0959baa7_196804cuda3std3__45__cpo3endE)
_ZN40_INTERNAL_8f47b2e2_4_k_cu_0959baa7_196804cuda3std3__45__cpo3endE:
	.zero		1
	.type		_ZN40_INTERNAL_8f47b2e2_4_k_cu_0959baa7_196804cuda3std3__419piecewise_constructE,@object
	.size		_ZN40_INTERNAL_8f47b2e2_4_k_cu_0959baa7_196804cuda3std3__419piecewise_constructE,(_ZN40_INTERNAL_8f47b2e2_4_k_cu_0959baa7_196804cuda3std3__45__cpo4cendE - _ZN40_INTERNAL_8f47b2e2_4_k_cu_0959baa7_196804cuda3std3__419piecewise_constructE)
_ZN40_INTERNAL_8f47b2e2_4_k_cu_0959baa7_196804cuda3std3__419piecewise_constructE:
	.zero		1
	.type		_ZN40_INTERNAL_8f47b2e2_4_k_cu_0959baa7_196804cuda3std3__45__cpo4cendE,@object
	.size		_ZN40_INTERNAL_8f47b2e2_4_k_cu_0959baa7_196804cuda3std3__45__cpo4cendE,(_ZN40_INTERNAL_8f47b2e2_4_k_cu_0959baa7_196804cuda3std6ranges3__45__cpo4swapE - _ZN40_INTERNAL_8f47b2e2_4_k_cu_0959baa7_196804cuda3std3__45__cpo4cendE)
_ZN40_INTERNAL_8f47b2e2_4_k_cu_0959baa7_196804cuda3std3__45__cpo4cendE:
	.zero		1
	.type		_ZN40_INTERNAL_8f47b2e2_4_k_cu_0959baa7_196804cuda3std6ranges3__45__cpo4swapE,@object
	.size		_ZN40_INTERNAL_8f47b2e2_4_k_cu_0959baa7_196804cuda3std6ranges3__45__cpo4swapE,(.L_7 - _ZN40_INTERNAL_8f47b2e2_4_k_cu_0959baa7_196804cuda3std6ranges3__45__cpo4swapE)
_ZN40_INTERNAL_8f47b2e2_4_k_cu_0959baa7_196804cuda3std6ranges3__45__cpo4swapE:
	.zero		1
.L_7:


//--------------------- .nv.constant0._ZN7cutlass13device_kernelINS_4gemm6kernel13GemmUniversalIN4cute5tupleIJiiiiEEENS1_10collective13CollectiveMmaINS1_37MainloopSm90TmaGmmaWarpSpecializedFP8ILi5ENS5_IJNS4_1CILi1EEESB_SB_EEENS1_35KernelTmaWarpSpecializedCooperativeEEENS5_IJNSA_ILi256EEENSA_ILi64EEESG_EEENS_12float_e4m3_tENS5_IJlSB_lEEESI_SJ_NS4_8TiledMMAINS4_8MMA_AtomIJNS4_4SM904GMMA30MMA_64x64x32_F32E4M3E4M3_SS_TNILNSN_7ScaleInE1ELSP_1EEEEEENS4_6LayoutINS5_IJNSA_ILi2EEESB_SB_EEENS5_IJSB_NSA_ILi0EEESV_EEEEENS5_IJNS4_10UnderscoreESY_SY_EEEEENS4_13SM90_TMA_LOADENS4_14ComposedLayoutINS4_7SwizzleILi2ELi4ELi3EEENS4_18smem_ptr_flag_bitsILi8EEENSS_INS5_IJNSA_ILi8EEESG_EEENS5_IJSG_SB_EEEEEEEvNS4_8identityES11_S1B_vS1C_EENS_8epilogue10collective6detail29Sm90TmaWarpSpecializedAdapterINS1F_15DefaultEpilogueISI_SJ_SJ_NS1E_6thread17LinearCombinationISI_Li1EffLNS1J_9ScaleType4KindE0ELNS_15FloatRoundStyleE2ESI_EENS1_15EpilogueDefaultEEEEEvvEEEEvNT_6ParamsE --------------------------
	.section	.nv.constant0._ZN7cutlass13device_kernelINS_4gemm6kernel13GemmUniversalIN4cute5tupleIJiiiiEEENS1_10collective13CollectiveMmaINS1_37MainloopSm90TmaGmmaWarpSpecializedFP8ILi5ENS5_IJNS4_1CILi1EEESB_SB_EEENS1_35KernelTmaWarpSpecializedCooperativeEEENS5_IJNSA_ILi256EEENSA_ILi64EEESG_EEENS_12float_e4m3_tENS5_IJlSB_lEEESI_SJ_NS4_8TiledMMAINS4_8MMA_AtomIJNS4_4SM904GMMA30MMA_64x64x32_F32E4M3E4M3_SS_TNILNSN_7ScaleInE1ELSP_1EEEEEENS4_6LayoutINS5_IJNSA_ILi2EEESB_SB_EEENS5_IJSB_NSA_ILi0EEESV_EEEEENS5_IJNS4_10UnderscoreESY_SY_EEEEENS4_13SM90_TMA_LOADENS4_14ComposedLayoutINS4_7SwizzleILi2ELi4ELi3EEENS4_18smem_ptr_flag_bitsILi8EEENSS_INS5_IJNSA_ILi8EEESG_EEENS5_IJSG_SB_EEEEEEEvNS4_8identityES11_S1B_vS1C_EENS_8epilogue10collective6detail29Sm90TmaWarpSpecializedAdapterINS1F_15DefaultEpilogueISI_SJ_SJ_NS1E_6thread17LinearCombinationISI_Li1EffLNS1J_9ScaleType4KindE0ELNS_15FloatRoundStyleE2ESI_EENS1_15EpilogueDefaultEEEEEvvEEEEvNT_6ParamsE,"a",@progbits
	.sectionflags	@""
	.align	4
.nv.constant0._ZN7cutlass13device_kernelINS_4gemm6kernel13GemmUniversalIN4cute5tupleIJiiiiEEENS1_10collective13CollectiveMmaINS1_37MainloopSm90TmaGmmaWarpSpecializedFP8ILi5ENS5_IJNS4_1CILi1EEESB_SB_EEENS1_35KernelTmaWarpSpecializedCooperativeEEENS5_IJNSA_ILi256EEENSA_ILi64EEESG_EEENS_12float_e4m3_tENS5_IJlSB_lEEESI_SJ_NS4_8TiledMMAINS4_8MMA_AtomIJNS4_4SM904GMMA30MMA_64x64x32_F32E4M3E4M3_SS_TNILNSN_7ScaleInE1ELSP_1EEEEEENS4_6LayoutINS5_IJNSA_ILi2EEESB_SB_EEENS5_IJSB_NSA_ILi0EEESV_EEEEENS5_IJNS4_10UnderscoreESY_SY_EEEEENS4_13SM90_TMA_LOADENS4_14ComposedLayoutINS4_7SwizzleILi2ELi4ELi3EEENS4_18smem_ptr_flag_bitsILi8EEENSS_INS5_IJNSA_ILi8EEESG_EEENS5_IJSG_SB_EEEEEEEvNS4_8identityES11_S1B_vS1C_EENS_8epilogue10collective6detail29Sm90TmaWarpSpecializedAdapterINS1F_15DefaultEpilogueISI_SJ_SJ_NS1E_6thread17LinearCombinationISI_Li1EffLNS1J_9ScaleType4KindE0ELNS_15FloatRoundStyleE2ESI_EENS1_15EpilogueDefaultEEEEEvvEEEEvNT_6ParamsE:
	.zero		1664


//--------------------- SYMBOLS --------------------------

	.type		.nv.reservedSmem.offset0,@object
	.size		.nv.reservedSmem.offset0,0x4
